def matmul_kernel(
    a_ptr,
    b_ptr,
    c_ptr,
    M,
    N,
    K,
    stride_am,
    stride_ak,
    stride_bk,
    stride_bn,
    stride_cm,
    stride_cn,
    BLOCK_M: tl.constexpr,
    BLOCK_N: tl.constexpr,
    BLOCK_K: tl.constexpr,
    GROUP_M: tl.constexpr,
):
    pid = tl.program_id(axis=0)
    num_pid_m = tl.cdiv(M, BLOCK_M)
    num_pid_n = tl.cdiv(N, BLOCK_N)
    num_pid_in_group = GROUP_M * num_pid_n
    group_id = pid // num_pid_in_group
    first_pid_m = group_id * GROUP_M
    group_size_m = min(num_pid_m - first_pid_m, GROUP_M)
    pid_m = first_pid_m + ((pid % num_pid_in_group) % group_size_m)
    pid_n = (pid % num_pid_in_group) // group_size_m

    offs_am = (pid_m * BLOCK_M + tl.arange(0, BLOCK_M)) % M
    offs_bn = (pid_n * BLOCK_N + tl.arange(0, BLOCK_N)) % N
    offs_k = tl.arange(0, BLOCK_K)
    a_ptrs = a_ptr + offs_am[:, None] * stride_am + offs_k[None, :] * stride_ak
    b_ptrs = b_ptr + offs_k[:, None] * stride_bk + offs_bn[None, :] * stride_bn

    acc = tl.zeros((BLOCK_M, BLOCK_N), dtype=tl.float32)
    for kk in range(0, tl.cdiv(K, BLOCK_K)):
        a = tl.load(a_ptrs, mask=offs_k[None, :] < K - kk * BLOCK_K, other=0.0)
        b = tl.load(b_ptrs, mask=offs_k[:, None] < K - kk * BLOCK_K, other=0.0)
        acc = tl.dot(a, b, acc)
        a_ptrs += BLOCK_K * stride_ak
        b_ptrs += BLOCK_K * stride_bk

    c = acc.to(c_ptr.dtype.element_ty)
    offs_cm = pid_m * BLOCK_M + tl.arange(0, BLOCK_M)
    offs_cn = pid_n * BLOCK_N + tl.arange(0, BLOCK_N)
    c_ptrs = c_ptr + offs_cm[:, None] * stride_cm + offs_cn[None, :] * stride_cn
    mask = (offs_cm[:, None] < M) & (offs_cn[None, :] < N)
    tl.store(c_ptrs, c, mask=mask)

# config = {"BLOCK_K": 32, "BLOCK_M": 256, "BLOCK_N": 64, "GROUP_M": 8, "arch": "sm_90", "dtype": "fp8e5m2", "num_ctas": 4, "num_stages": 3, "num_warps": 4}
# arch = sm_90


// ===== COMPILED SASS (sm_90a) =====

	.target	sm_90a

	.elftype	@"ET_EXEC"


//--------------------- .note.nv.tkinfo           --------------------------
	.section	.note.nv.tkinfo,"",@"SHT_NOTE"
	.sectionflags	@"SHF_NOTE_NV_TKINFO"
	.tkinfo
        /*0018*/ 	.word	0x00000002
        /*0030*/ 	.string	""
        /*0030*/ 	.string	"ptxas"
        /*0030*/ 	.string	"Cuda compilation tools, release 13.0, V13.0.88"
        /*0030*/ 	.string	"Build cuda_13.0.r13.0/compiler.36424714_0"
        /*0030*/ 	.string	"-v  -suppress-debug-info  -lineinfo  -arch sm_90a "



//--------------------- .note.nv.cuinfo           --------------------------
	.section	.note.nv.cuinfo,"",@"SHT_NOTE"
	.sectionflags	@"SHF_NOTE_NV_CUINFO"
        /*0018*/ 	.short	0x0002
        /*001a*/ 	.short	0x005a
        /*001c*/ 	.short	0x0082
	.zero		2


//--------------------- .nv.info                  --------------------------
	.section	.nv.info,"",@"SHT_CUDA_INFO"
	.align	4


	//----- nvinfo : EIATTR_REGCOUNT
	.align		4
        /*0000*/ 	.byte	0x04, 0x2f
        /*0002*/ 	.short	(.L_1 - .L_0)
	.align		4
.L_0:
        /*0004*/ 	.word	index@(matmul_kernel)
        /*0008*/ 	.word	0x00000080


	//----- nvinfo : EIATTR_FRAME_SIZE
	.align		4
.L_1:
        /*000c*/ 	.byte	0x04, 0x11
        /*000e*/ 	.short	(.L_3 - .L_2)
	.align		4
.L_2:
        /*0010*/ 	.word	index@(matmul_kernel)
        /*0014*/ 	.word	0x00000000


	//----- nvinfo : EIATTR_MIN_STACK_SIZE
	.align		4
.L_3:
        /*0018*/ 	.byte	0x04, 0x12
        /*001a*/ 	.short	(.L_5 - .L_4)
	.align		4
.L_4:
        /*001c*/ 	.word	index@(matmul_kernel)
        /*0020*/ 	.word	0x00000000
.L_5:


//--------------------- .nv.compat                --------------------------
	.section	.nv.compat,"",@"SHT_CUDA_COMPAT_INFO"
	.align	4
        /*0000*/ 	.byte	0x02, 0x09, 0x01, 0x00, 0x02, 0x02, 0x04, 0x00, 0x02, 0x05, 0x05, 0x00, 0x03, 0x07, 0x01, 0x01
        /*0010*/ 	.byte	0x02, 0x03, 0x00, 0x00, 0x02, 0x06, 0x01, 0x00, 0x04, 0x0b, 0x08, 0x00, 0x00, 0x00, 0x00, 0x00
        /*0020*/ 	.byte	0x00, 0x00, 0x00, 0x00


//--------------------- .nv.info.matmul_kernel    --------------------------
	.section	.nv.info.matmul_kernel,"",@"SHT_CUDA_INFO"
	.sectionflags	@""
	.align	4


	//----- nvinfo : EIATTR_CUDA_API_VERSION
	.align		4
        /*0000*/ 	.byte	0x04, 0x37
        /*0002*/ 	.short	(.L_7 - .L_6)
.L_6:
        /*0004*/ 	.word	0x00000082


	//----- nvinfo : EIATTR_KPARAM_INFO
	.align		4
.L_7:
        /*0008*/ 	.byte	0x04, 0x17
        /*000a*/ 	.short	(.L_9 - .L_8)
.L_8:
        /*000c*/ 	.word	0x00000000
        /*0010*/ 	.short	0x000d
        /*0012*/ 	.short	0x0048
        /*0014*/ 	.byte	0x00, 0xf4, 0x21, 0x00


	//----- nvinfo : EIATTR_KPARAM_INFO
	.align		4
.L_9:
        /*0018*/ 	.byte	0x04, 0x17
        /*001a*/ 	.short	(.L_11 - .L_10)
.L_10:
        /*001c*/ 	.word	0x00000000
        /*0020*/ 	.short	0x000c
        /*0022*/ 	.short	0x0040
        /*0024*/ 	.byte	0x00, 0xf4, 0x21, 0x00


	//----- nvinfo : EIATTR_KPARAM_INFO
	.align		4
.L_11:
        /*0028*/ 	.byte	0x04, 0x17
        /*002a*/ 	.short	(.L_13 - .L_12)
.L_12:
        /*002c*/ 	.word	0x00000000
        /*0030*/ 	.short	0x000b
        /*0032*/ 	.short	0x0038
        /*0034*/ 	.byte	0x00, 0xf0, 0x11, 0x00


	//----- nvinfo : EIATTR_KPARAM_INFO
	.align		4
.L_13:
        /*0038*/ 	.byte	0x04, 0x17
        /*003a*/ 	.short	(.L_15 - .L_14)
.L_14:
        /*003c*/ 	.word	0x00000000
        /*0040*/ 	.short	0x000a
        /*0042*/ 	.short	0x0034
        /*0044*/ 	.byte	0x00, 0xf0, 0x11, 0x00


	//----- nvinfo : EIATTR_KPARAM_INFO
	.align		4
.L_15:
        /*0048*/ 	.byte	0x04, 0x17
        /*004a*/ 	.short	(.L_17 - .L_16)
.L_16:
        /*004c*/ 	.word	0x00000000
        /*0050*/ 	.short	0x0009
        /*0052*/ 	.short	0x0030
        /*0054*/ 	.byte	0x00, 0xf0, 0x11, 0x00


	//----- nvinfo : EIATTR_KPARAM_INFO
	.align		4
.L_17:
        /*0058*/ 	.byte	0x04, 0x17
        /*005a*/ 	.short	(.L_19 - .L_18)
.L_18:
        /*005c*/ 	.word	0x00000000
        /*0060*/ 	.short	0x0008
        /*0062*/ 	.short	0x002c
        /*0064*/ 	.byte	0x00, 0xf0, 0x11, 0x00


	//----- nvinfo : EIATTR_KPARAM_INFO
	.align		4
.L_19:
        /*0068*/ 	.byte	0x04, 0x17
        /*006a*/ 	.short	(.L_21 - .L_20)
.L_20:
        /*006c*/ 	.word	0x00000000
        /*0070*/ 	.short	0x0007
        /*0072*/ 	.short	0x0028
        /*0074*/ 	.byte	0x00, 0xf0, 0x11, 0x00


	//----- nvinfo : EIATTR_KPARAM_INFO
	.align		4
.L_21:
        /*0078*/ 	.byte	0x04, 0x17
        /*007a*/ 	.short	(.L_23 - .L_22)
.L_22:
        /*007c*/ 	.word	0x00000000
        /*0080*/ 	.short	0x0006
        /*0082*/ 	.short	0x0024
        /*0084*/ 	.byte	0x00, 0xf0, 0x11, 0x00


	//----- nvinfo : EIATTR_KPARAM_INFO
	.align		4
.L_23:
        /*0088*/ 	.byte	0x04, 0x17
        /*008a*/ 	.short	(.L_25 - .L_24)
.L_24:
        /*008c*/ 	.word	0x00000000
        /*0090*/ 	.short	0x0005
        /*0092*/ 	.short	0x0020
        /*0094*/ 	.byte	0x00, 0xf0, 0x11, 0x00


	//----- nvinfo : EIATTR_KPARAM_INFO
	.align		4
.L_25:
        /*0098*/ 	.byte	0x04, 0x17
        /*009a*/ 	.short	(.L_27 - .L_26)
.L_26:
        /*009c*/ 	.word	0x00000000
        /*00a0*/ 	.short	0x0004
        /*00a2*/ 	.short	0x001c
        /*00a4*/ 	.byte	0x00, 0xf0, 0x11, 0x00


	//----- nvinfo : EIATTR_KPARAM_INFO
	.align		4
.L_27:
        /*00a8*/ 	.byte	0x04, 0x17
        /*00aa*/ 	.short	(.L_29 - .L_28)
.L_28:
        /*00ac*/ 	.word	0x00000000
        /*00b0*/ 	.short	0x0003
        /*00b2*/ 	.short	0x0018
        /*00b4*/ 	.byte	0x00, 0xf0, 0x11, 0x00


	//----- nvinfo : EIATTR_KPARAM_INFO
	.align		4
.L_29:
        /*00b8*/ 	.byte	0x04, 0x17
        /*00ba*/ 	.short	(.L_31 - .L_30)
.L_30:
        /*00bc*/ 	.word	0x00000000
        /*00c0*/ 	.short	0x0002
        /*00c2*/ 	.short	0x0010
        /*00c4*/ 	.byte	0x00, 0xf4, 0x21, 0x00


	//----- nvinfo : EIATTR_KPARAM_INFO
	.align		4
.L_31:
        /*00c8*/ 	.byte	0x04, 0x17
        /*00ca*/ 	.short	(.L_33 - .L_32)
.L_32:
        /*00cc*/ 	.word	0x00000000
        /*00d0*/ 	.short	0x0001
        /*00d2*/ 	.short	0x0008
        /*00d4*/ 	.byte	0x00, 0xf4, 0x21, 0x00


	//----- nvinfo : EIATTR_KPARAM_INFO
	.align		4
.L_33:
        /*00d8*/ 	.byte	0x04, 0x17
        /*00da*/ 	.short	(.L_35 - .L_34)
.L_34:
        /*00dc*/ 	.word	0x00000000
        /*00e0*/ 	.short	0x0000
        /*00e2*/ 	.short	0x0000
        /*00e4*/ 	.byte	0x00, 0xf4, 0x21, 0x00


	//----- nvinfo : EIATTR_EXPLICIT_CLUSTER
	.align		4
.L_35:
        /*00e8*/ 	.byte	0x01, 0x3e
	.zero		2


	//----- nvinfo : EIATTR_CTA_PER_CLUSTER
	.align		4
        /*00ec*/ 	.byte	0x04, 0x3d
        /*00ee*/ 	.short	(.L_37 - .L_36)
.L_36:
        /*00f0*/ 	.word	0x00000004
        /*00f4*/ 	.word	0x00000001
        /*00f8*/ 	.word	0x00000001


	//----- nvinfo : EIATTR_SPARSE_MMA_MASK
	.align		4
.L_37:
        /*00fc*/ 	.byte	0x03, 0x50
        /*00fe*/ 	.short	0x0000


	//----- nvinfo : EIATTR_MAXREG_COUNT
	.align		4
        /*0100*/ 	.byte	0x03, 0x1b
        /*0102*/ 	.short	0x00ff


	//----- nvinfo : EIATTR_NUM_BARRIERS
	.align		4
        /*0104*/ 	.byte	0x02, 0x4c
        /*0106*/ 	.byte	0x01
	.zero		1


	//----- nvinfo : EIATTR_MERCURY_ISA_VERSION
	.align		4
        /*0108*/ 	.byte	0x03, 0x5f
        /*010a*/ 	.short	0x0101


	//----- nvinfo : EIATTR_EXIT_INSTR_OFFSETS
	.align		4
        /*010c*/ 	.byte	0x04, 0x1c
        /*010e*/ 	.short	(.L_39 - .L_38)


	//   ....[0]....
.L_38:
        /*0110*/ 	.word	0x000042e0


	//   ....[1]....
        /*0114*/ 	.word	0x00004300


	//----- nvinfo : EIATTR_REQNTID
	.align		4
.L_39:
        /*0118*/ 	.byte	0x04, 0x10
        /*011a*/ 	.short	(.L_41 - .L_40)
.L_40:
        /*011c*/ 	.word	0x00000080
        /*0120*/ 	.word	0x00000001
        /*0124*/ 	.word	0x00000001


	//----- nvinfo : EIATTR_CBANK_PARAM_SIZE
	.align		4
.L_41:
        /*0128*/ 	.byte	0x03, 0x19
        /*012a*/ 	.short	0x0050


	//----- nvinfo : EIATTR_PARAM_CBANK
	.align		4
        /*012c*/ 	.byte	0x04, 0x0a
        /*012e*/ 	.short	(.L_43 - .L_42)
	.align		4
.L_42:
        /*0130*/ 	.word	index@(.nv.constant0.matmul_kernel)
        /*0134*/ 	.short	0x0210
        /*0136*/ 	.short	0x0050


	//----- nvinfo : EIATTR_SW_WAR
	.align		4
.L_43:
        /*0138*/ 	.byte	0x04, 0x36
        /*013a*/ 	.short	(.L_45 - .L_44)
.L_44:
        /*013c*/ 	.word	0x00000008
.L_45:


//--------------------- .nv.callgraph             --------------------------
	.section	.nv.callgraph,"",@"SHT_CUDA_CALLGRAPH"
	.align	4
	.sectionentsize	8
	.align		4
        /*0000*/ 	.word	0x00000000
	.align		4
        /*0004*/ 	.word	0xffffffff
	.align		4
        /*0008*/ 	.word	0x00000000
	.align		4
        /*000c*/ 	.word	0xfffffffe
	.align		4
        /*0010*/ 	.word	0x00000000
	.align		4
        /*0014*/ 	.word	0xfffffffd
	.align		4
        /*0018*/ 	.word	0x00000000
	.align		4
        /*001c*/ 	.word	0xfffffffc


//--------------------- .text.matmul_kernel       --------------------------
	.section	.text.matmul_kernel,"ax",@progbits
	.align	128
        .global         matmul_kernel
        .type           matmul_kernel,@function
        .size           matmul_kernel,(.L_x_3 - matmul_kernel)
        .other          matmul_kernel,@"STO_CUDA_ENTRY STV_DEFAULT"
matmul_kernel:
.text.matmul_kernel:
[----:B------:R-:W0:Y:S08]  /*0000*/  LDC R1, c[0x0][0x28] ;  /* 0x00000a00ff017b82 */ /* 0x000e300000000800 */
[----:B------:R-:W1:Y:S01]  /*0010*/  LDC.64 R10, c[0x0][0x228] ;  /* 0x00008a00ff0a7b82 */ /* 0x000e620000000a00 */
[----:B------:R-:W-:Y:S01]  /*0020*/  ULDC.64 UR10, c[0x0][0x208] ;  /* 0x00008200000a7ab9 */ /* 0x000fe20000000a00 */
[----:B------:R-:W-:-:S02]  /*0030*/  CS2R R24, SRZ ;  /* 0x0000000000187805 */ /* 0x000fc4000001ff00 */
[----:B------:R-:W-:Y:S02]  /*0040*/  CS2R R26, SRZ ;  /* 0x00000000001a7805 */ /* 0x000fe4000001ff00 */
[----:B------:R-:W-:Y:S02]  /*0050*/  CS2R R28, SRZ ;  /* 0x00000000001c7805 */ /* 0x000fe4000001ff00 */
[----:B------:R-:W-:Y:S02]  /*0060*/  CS2R R30, SRZ ;  /* 0x00000000001e7805 */ /* 0x000fe4000001ff00 */
[----:B------:R-:W-:Y:S02]  /*0070*/  CS2R R32, SRZ ;  /* 0x0000000000207805 */ /* 0x000fe4000001ff00 */
[----:B------:R-:W-:Y:S01]  /*0080*/  CS2R R34, SRZ ;  /* 0x0000000000227805 */ /* 0x000fe2000001ff00 */
[----:B------:R-:W2:Y:S01]  /*0090*/  S2UR UR4, SR_CTAID.X ;  /* 0x00000000000479c3 */ /* 0x000ea20000002500 */
[----:B------:R-:W-:-:S02]  /*00a0*/  CS2R R36, SRZ ;  /* 0x0000000000247805 */ /* 0x000fc4000001ff00 */
[----:B------:R-:W-:Y:S02]  /*00b0*/  CS2R R38, SRZ ;  /* 0x0000000000267805 */ /* 0x000fe4000001ff00 */
[----:B------:R-:W-:Y:S02]  /*00c0*/  CS2R R40, SRZ ;  /* 0x0000000000287805 */ /* 0x000fe4000001ff00 */
[----:B------:R-:W-:Y:S02]  /*00d0*/  CS2R R42, SRZ ;  /* 0x00000000002a7805 */ /* 0x000fe4000001ff00 */
[----:B------:R-:W-:Y:S02]  /*00e0*/  CS2R R44, SRZ ;  /* 0x00000000002c7805 */ /* 0x000fe4000001ff00 */
[----:B------:R-:W-:Y:S02]  /*00f0*/  CS2R R46, SRZ ;  /* 0x00000000002e7805 */ /* 0x000fe4000001ff00 */
[----:B------:R-:W-:Y:S01]  /*0100*/  CS2R R48, SRZ ;  /* 0x0000000000307805 */ /* 0x000fe2000001ff00 */
[----:B------:R-:W3:Y:S01]  /*0110*/  LDC R59, c[0x0][0x230] ;  /* 0x00008c00ff3b7b82 */ /* 0x000ee20000000800 */
[----:B------:R-:W-:-:S02]  /*0120*/  CS2R R50, SRZ ;  /* 0x0000000000327805 */ /* 0x000fc4000001ff00 */
[----:B------:R-:W-:Y:S02]  /*0130*/  CS2R R52, SRZ ;  /* 0x0000000000347805 */ /* 0x000fe4000001ff00 */
[----:B------:R-:W-:Y:S01]  /*0140*/  CS2R R54, SRZ ;  /* 0x0000000000367805 */ /* 0x000fe2000001ff00 */
[----:B-1----:R-:W-:Y:S02]  /*0150*/  VIADD R0, R11, 0x3f ;  /* 0x0000003f0b007836 */ /* 0x002fe40000000000 */
[----:B------:R-:W1:Y:S03]  /*0160*/  S2UR UR8, SR_CgaCtaId ;  /* 0x00000000000879c3 */ /* 0x000e660000008800 */
[----:B------:R-:W-:Y:S02]  /*0170*/  SHF.R.S32.HI R3, RZ, 0x1f, R0 ;  /* 0x0000001fff037819 */ /* 0x000fe40000011400 */
[----:B--2---:R-:W-:Y:S01]  /*0180*/  I2FP.F32.U32 R5, UR4 ;  /* 0x0000000400057c45 */ /* 0x004fe20008201000 */
[----:B------:R-:W-:Y:S01]  /*0190*/  ULDC UR4, c[0x0][0x150] ;  /* 0x0000540000047ab9 */ /* 0x000fe20000000800 */
[----:B------:R-:W-:-:S03]  /*01a0*/  LEA.HI R3, R3, R0, RZ, 0x6 ;  /* 0x0000000003037211 */ /* 0x000fc600078f30ff */
[----:B------:R-:W-:Y:S01]  /*01b0*/  FMUL R5, R5, UR4 ;  /* 0x0000000405057c20 */ /* 0x000fe20008400000 */
[----:B------:R-:W-:Y:S01]  /*01c0*/  SHF.R.S32.HI R3, RZ, 0x6, R3 ;  /* 0x00000006ff037819 */ /* 0x000fe20000011403 */
[----:B---3--:R-:W-:-:S04]  /*01d0*/  VIADD R59, R59, 0x1f ;  /* 0x0000001f3b3b7836 */ /* 0x008fc80000000000 */
[----:B------:R-:W-:Y:S01]  /*01e0*/  IMAD.SHL.U32 R4, R3, 0x8, RZ ;  /* 0x0000000803047824 */ /* 0x000fe200078e00ff */
[----:B------:R-:W2:Y:S04]  /*01f0*/  F2I.U32.TRUNC.NTZ R5, R5 ;  /* 0x0000000500057305 */ /* 0x000ea8000020f000 */
[----:B------:R-:W-:Y:S01]  /*0200*/  IABS R7, R4 ;  /* 0x0000000400077213 */ /* 0x000fe20000000000 */
[----:B-1----:R-:W-:-:S03]  /*0210*/  USHF.L.U32 UR4, UR8, 0x6, URZ ;  /* 0x0000000608047899 */ /* 0x002fc6000800063f */
[----:B------:R-:W1:Y:S01]  /*0220*/  I2F.RP R0, R7 ;  /* 0x0000000700007306 */ /* 0x000e620000209400 */
[----:B--2---:R-:W-:-:S07]  /*0230*/  IABS R13, R5 ;  /* 0x00000005000d7213 */ /* 0x004fce0000000000 */
[----:B-1----:R-:W1:Y:S02]  /*0240*/  MUFU.RCP R0, R0 ;  /* 0x0000000000007308 */ /* 0x002e640000001000 */
[----:B-1----:R-:W-:Y:S01]  /*0250*/  VIADD R2, R0, 0xffffffe ;  /* 0x0ffffffe00027836 */ /* 0x002fe20000000000 */
[----:B------:R-:W-:-:S05]  /*0260*/  IABS R0, R4 ;  /* 0x0000000400007213 */ /* 0x000fca0000000000 */
[----:B------:R1:W2:Y:S01]  /*0270*/  F2I.FTZ.U32.TRUNC.NTZ R3, R2 ;  /* 0x0000000200037305 */ /* 0x0002a2000021f000 */
[----:B------:R-:W-:Y:S02]  /*0280*/  IMAD.MOV R0, RZ, RZ, -R0 ;  /* 0x000000ffff007224 */ /* 0x000fe400078e0a00 */
[----:B-1----:R-:W-:Y:S02]  /*0290*/  IMAD.MOV.U32 R2, RZ, RZ, RZ ;  /* 0x000000ffff027224 */ /* 0x002fe400078e00ff */
[----:B--2---:R-:W-:-:S04]  /*02a0*/  IMAD.MOV R6, RZ, RZ, -R3 ;  /* 0x000000ffff067224 */ /* 0x004fc800078e0a03 */
[----:B------:R-:W-:-:S04]  /*02b0*/  IMAD R9, R6, R7, RZ ;  /* 0x0000000706097224 */ /* 0x000fc800078e02ff */
[----:B------:R-:W-:-:S06]  /*02c0*/  IMAD.HI.U32 R2, R3, R9, R2 ;  /* 0x0000000903027227 */ /* 0x000fcc00078e0002 */
[----:B------:R-:W-:-:S04]  /*02d0*/  IMAD.HI.U32 R2, R2, R13, RZ ;  /* 0x0000000d02027227 */ /* 0x000fc800078e00ff */
[----:B------:R-:W-:-:S05]  /*02e0*/  IMAD R0, R2, R0, R13 ;  /* 0x0000000002007224 */ /* 0x000fca00078e020d */
[----:B------:R-:W-:-:S13]  /*02f0*/  ISETP.GT.U32.AND P1, PT, R7, R0, PT ;  /* 0x000000000700720c */ /* 0x000fda0003f24070 */
[----:B------:R-:W-:Y:S02]  /*0300*/  @!P1 IMAD.IADD R0, R0, 0x1, -R7 ;  /* 0x0000000100009824 */ /* 0x000fe400078e0a07 */
[----:B------:R-:W-:Y:S01]  /*0310*/  @!P1 VIADD R2, R2, 0x1 ;  /* 0x0000000102029836 */ /* 0x000fe20000000000 */
[----:B------:R-:W-:Y:S02]  /*0320*/  ISETP.NE.AND P1, PT, R4, RZ, PT ;  /* 0x000000ff0400720c */ /* 0x000fe40003f25270 */
[----:B------:R-:W-:Y:S02]  /*0330*/  ISETP.GE.U32.AND P0, PT, R0, R7, PT ;  /* 0x000000070000720c */ /* 0x000fe40003f06070 */
[----:B------:R-:W-:-:S04]  /*0340*/  LOP3.LUT R0, R5, R4, RZ, 0x3c, !PT ;  /* 0x0000000405007212 */ /* 0x000fc800078e3cff */
[----:B------:R-:W-:Y:S01]  /*0350*/  ISETP.GE.AND P2, PT, R0, RZ, PT ;  /* 0x000000ff0000720c */ /* 0x000fe20003f46270 */
[----:B------:R-:W-:-:S05]  /*0360*/  VIADD R0, R10, 0xff ;  /* 0x000000ff0a007836 */ /* 0x000fca0000000000 */
[----:B------:R-:W-:Y:S01]  /*0370*/  SHF.R.S32.HI R3, RZ, 0x1f, R0 ;  /* 0x0000001fff037819 */ /* 0x000fe20000011400 */
[----:B------:R-:W-:-:S03]  /*0380*/  @P0 VIADD R2, R2, 0x1 ;  /* 0x0000000102020836 */ /* 0x000fc60000000000 */
[----:B------:R-:W-:-:S03]  /*0390*/  LEA.HI R3, R3, R0, RZ, 0x8 ;  /* 0x0000000003037211 */ /* 0x000fc600078f40ff */
[----:B------:R-:W-:Y:S01]  /*03a0*/  @!P2 IMAD.MOV R2, RZ, RZ, -R2 ;  /* 0x000000ffff02a224 */ /* 0x000fe200078e0a02 */
[----:B------:R-:W-:-:S05]  /*03b0*/  @!P1 LOP3.LUT R2, RZ, R4, RZ, 0x33, !PT ;  /* 0x00000004ff029212 */ /* 0x000fca00078e33ff */
[----:B------:R-:W-:Y:S02]  /*03c0*/  IMAD.SHL.U32 R8, R2, 0x8, RZ ;  /* 0x0000000802087824 */ /* 0x000fe400078e00ff */
[----:B------:R-:W-:-:S03]  /*03d0*/  IMAD.MOV R2, RZ, RZ, -R2 ;  /* 0x000000ffff027224 */ /* 0x000fc600078e0a02 */
[----:B------:R-:W-:Y:S01]  /*03e0*/  LEA.HI.SX32 R3, R3, -R8, 0x18 ;  /* 0x8000000803037211 */ /* 0x000fe200078fc2ff */
[----:B------:R-:W-:Y:S02]  /*03f0*/  IMAD R4, R4, R2, R5 ;  /* 0x0000000204047224 */ /* 0x000fe400078e0205 */
[----:B------:R-:W-:Y:S01]  /*0400*/  IMAD.MOV.U32 R2, RZ, RZ, RZ ;  /* 0x000000ffff027224 */ /* 0x000fe200078e00ff */
[----:B------:R-:W-:-:S04]  /*0410*/  VIMNMX R9, R3, 0x8, PT ;  /* 0x0000000803097848 */ /* 0x000fc80003fe0100 */
[-C--:B------:R-:W-:Y:S02]  /*0420*/  IABS R6, R9.reuse ;  /* 0x0000000900067213 */ /* 0x080fe40000000000 */
[----:B------:R-:W-:Y:S02]  /*0430*/  IABS R12, R9 ;  /* 0x00000009000c7213 */ /* 0x000fe40000000000 */
[----:B------:R-:W1:Y:S08]  /*0440*/  I2F.RP R0, R6 ;  /* 0x0000000600007306 */ /* 0x000e700000209400 */
[----:B-1----:R-:W1:Y:S02]  /*0450*/  MUFU.RCP R0, R0 ;  /* 0x0000000000007308 */ /* 0x002e640000001000 */
[----:B-1----:R-:W-:-:S02]  /*0460*/  VIADD R3, R0, 0xffffffe ;  /* 0x0ffffffe00037836 */ /* 0x002fc40000000000 */
[----:B------:R-:W1:Y:S04]  /*0470*/  S2R R0, SR_TID.X ;  /* 0x0000000000007919 */ /* 0x000e680000002100 */
[----:B------:R-:W2:Y:S02]  /*0480*/  F2I.FTZ.U32.TRUNC.NTZ R3, R3 ;  /* 0x0000000300037305 */ /* 0x000ea4000021f000 */
[----:B--2---:R-:W-:-:S04]  /*0490*/  IMAD.MOV R7, RZ, RZ, -R3 ;  /* 0x000000ffff077224 */ /* 0x004fc800078e0a03 */
[----:B------:R-:W-:Y:S01]  /*04a0*/  IMAD.MOV.U32 R5, RZ, RZ, R7 ;  /* 0x000000ffff057224 */ /* 0x000fe200078e0007 */
[----:B------:R-:W-:-:S03]  /*04b0*/  IABS R7, R4 ;  /* 0x0000000400077213 */ /* 0x000fc60000000000 */
[----:B------:R-:W-:-:S04]  /*04c0*/  IMAD R5, R5, R6, RZ ;  /* 0x0000000605057224 */ /* 0x000fc800078e02ff */
[----:B------:R-:W-:Y:S01]  /*04d0*/  IMAD.HI.U32 R2, R3, R5, R2 ;  /* 0x0000000503027227 */ /* 0x000fe200078e0002 */
[----:B-1----:R-:W-:Y:S02]  /*04e0*/  SHF.R.U32.HI R64, RZ, 0x6, R0 ;  /* 0x00000006ff407819 */ /* 0x002fe40000011600 */
[C---:B------:R-:W-:Y:S01]  /*04f0*/  LEA.HI R60, R0.reuse, 0xe, RZ, 0x1a ;  /* 0x0000000e003c7811 */ /* 0x040fe200078fd0ff */
[----:B------:R-:W-:Y:S01]  /*0500*/  IMAD.MOV R3, RZ, RZ, -R12 ;  /* 0x000000ffff037224 */ /* 0x000fe200078e0a0c */
[----:B------:R-:W-:Y:S01]  /*0510*/  LEA.HI R62, R0, 0x1e, RZ, 0x1a ;  /* 0x0000001e003e7811 */ /* 0x000fe200078fd0ff */
[----:B------:R-:W-:Y:S01]  /*0520*/  IMAD.HI.U32 R2, R2, R7, RZ ;  /* 0x0000000702027227 */ /* 0x000fe200078e00ff */
[----:B------:R-:W-:-:S03]  /*0530*/  SGXT.U32 R64, R64, 0x1 ;  /* 0x000000014040781a */ /* 0x000fc60000000000 */
[----:B------:R-:W-:-:S05]  /*0540*/  IMAD R3, R2, R3, R7 ;  /* 0x0000000302037224 */ /* 0x000fca00078e0207 */
[----:B------:R-:W-:-:S13]  /*0550*/  ISETP.GT.U32.AND P1, PT, R6, R3, PT ;  /* 0x000000030600720c */ /* 0x000fda0003f24070 */
[----:B------:R-:W-:Y:S02]  /*0560*/  @!P1 IMAD.IADD R3, R3, 0x1, -R6 ;  /* 0x0000000103039824 */ /* 0x000fe400078e0a06 */
[----:B------:R-:W-:Y:S01]  /*0570*/  @!P1 VIADD R2, R2, 0x1 ;  /* 0x0000000102029836 */ /* 0x000fe20000000000 */
[----:B------:R-:W-:Y:S02]  /*0580*/  ISETP.NE.AND P1, PT, R9, RZ, PT ;  /* 0x000000ff0900720c */ /* 0x000fe40003f25270 */
[----:B------:R-:W-:Y:S01]  /*0590*/  ISETP.GE.U32.AND P0, PT, R3, R6, PT ;  /* 0x000000060300720c */ /* 0x000fe20003f06070 */
[----:B------:R-:W-:Y:S01]  /*05a0*/  IMAD.U32 R6, RZ, RZ, UR4 ;  /* 0x00000004ff067e24 */ /* 0x000fe2000f8e00ff */
[----:B------:R-:W-:Y:S01]  /*05b0*/  LOP3.LUT R3, R4, R9, RZ, 0x3c, !PT ;  /* 0x0000000904037212 */ /* 0x000fe200078e3cff */
[----:B------:R-:W-:Y:S02]  /*05c0*/  UMOV UR4, 0x400 ;  /* 0x0000040000047882 */ /* 0x000fe40000000000 */
[----:B------:R-:W-:Y:S01]  /*05d0*/  ULEA UR8, UR8, UR4, 0x18 ;  /* 0x0000000408087291 */ /* 0x000fe2000f8ec03f */
[----:B------:R-:W-:-:S02]  /*05e0*/  ISETP.GE.AND P2, PT, R3, RZ, PT ;  /* 0x000000ff0300720c */ /* 0x000fc40003f46270 */
[----:B------:R-:W-:-:S04]  /*05f0*/  LOP3.LUT R3, R0, 0x3f, RZ, 0xc0, !PT ;  /* 0x0000003f00037812 */ /* 0x000fc800078ec0ff */
[----:B------:R-:W-:Y:S01]  /*0600*/  LOP3.LUT R3, R3, 0xc0, R6, 0xf8, !PT ;  /* 0x000000c003037812 */ /* 0x000fe200078ef806 */
[----:B------:R-:W-:Y:S01]  /*0610*/  @P0 VIADD R2, R2, 0x1 ;  /* 0x0000000102020836 */ /* 0x000fe20000000000 */
[----:B------:R-:W-:-:S03]  /*0620*/  ISETP.GE.AND P0, PT, R59, 0x20, PT ;  /* 0x000000203b00780c */ /* 0x000fc60003f06270 */
[----:B------:R-:W-:-:S04]  /*0630*/  IMAD.MOV.U32 R75, RZ, RZ, R2 ;  /* 0x000000ffff4b7224 */ /* 0x000fc800078e0002 */
[----:B------:R-:W-:Y:S01]  /*0640*/  @!P2 IMAD.MOV R75, RZ, RZ, -R75 ;  /* 0x000000ffff4ba224 */ /* 0x000fe200078e0a4b */
[----:B------:R-:W-:-:S05]  /*0650*/  @!P1 LOP3.LUT R75, RZ, R9, RZ, 0x33, !PT ;  /* 0x00000009ff4b9212 */ /* 0x000fca00078e33ff */
[----:B------:R-:W-:Y:S02]  /*0660*/  IMAD.MOV R2, RZ, RZ, -R75 ;  /* 0x000000ffff027224 */ /* 0x000fe400078e0a4b */
[----:B------:R-:W-:Y:S02]  /*0670*/  IMAD.SHL.U32 R75, R75, 0x40, RZ ;  /* 0x000000404b4b7824 */ /* 0x000fe400078e00ff */
[----:B------:R-:W-:-:S04]  /*0680*/  IMAD R2, R9, R2, R4 ;  /* 0x0000000209027224 */ /* 0x000fc800078e0204 */
[----:B------:R-:W-:-:S04]  /*0690*/  IMAD.IADD R2, R8, 0x1, R2 ;  /* 0x0000000108027824 */ /* 0x000fc800078e0202 */
[----:B------:R-:W-:Y:S01]  /*06a0*/  IMAD R2, R2, 0x100, R3 ;  /* 0x0000010002027824 */ /* 0x000fe200078e0203 */
[----:B0-----:R-:W-:Y:S06]  /*06b0*/  @!P0 BRA `(.L_x_0) ;  /* 0x0000002400b88947 */ /* 0x001fec0003800000 */
[----:B------:R-:W-:Y:S01]  /*06c0*/  IABS R26, R10 ;  /* 0x0000000a001a7213 */ /* 0x000fe20000000000 */
[----:B------:R-:W-:Y:S01]  /*06d0*/  ULDC UR4, c[0x0][0x240] ;  /* 0x0000900000047ab9 */ /* 0x000fe20000000800 */
[----:B------:R-:W-:Y:S01]  /*06e0*/  IABS R3, R11 ;  /* 0x0000000b00037213 */ /* 0x000fe20000000000 */
[----:B------:R-:W-:Y:S01]  /*06f0*/  ULDC.64 UR14, c[0x0][0x218] ;  /* 0x00008600000e7ab9 */ /* 0x000fe20000000a00 */
[----:B------:R-:W0:Y:S01]  /*0700*/  I2F.RP R5, R26 ;  /* 0x0000001a00057306 */ /* 0x000e220000209400 */
[----:B------:R-:W-:Y:S01]  /*0710*/  SHF.R.U32.HI R8, RZ, 0x5, R0 ;  /* 0x00000005ff087819 */ /* 0x000fe20000011600 */
[----:B------:R-:W-:Y:S01]  /*0720*/  ULDC UR5, c[0x0][0x234] ;  /* 0x00008d0000057ab9 */ /* 0x000fe20000000800 */
[----:B------:R-:W-:Y:S01]  /*0730*/  IABS R15, R2 ;  /* 0x00000002000f7213 */ /* 0x000fe20000000000 */
[----:B------:R-:W-:Y:S01]  /*0740*/  ULDC.64 UR12, c[0x0][0x210] ;  /* 0x00008400000c7ab9 */ /* 0x000fe20000000a00 */
[----:B------:R-:W-:Y:S01]  /*0750*/  SGXT.U32 R8, R8, 0x2 ;  /* 0x000000020808781a */ /* 0x000fe20000000000 */
[----:B------:R-:W-:Y:S01]  /*0760*/  ULDC UR6, c[0x0][0x23c] ;  /* 0x00008f0000067ab9 */ /* 0x000fe20000000800 */
[----:B------:R-:W-:Y:S01]  /*0770*/  LEA.HI R19, R0, R75, RZ, 0x1b ;  /* 0x0000004b00137211 */ /* 0x000fe200078fd8ff */
[----:B------:R-:W1:Y:S01]  /*0780*/  I2F.RP R4, R3 ;  /* 0x0000000300047306 */ /* 0x000e620000209400 */
[----:B------:R-:W-:-:S02]  /*0790*/  ISETP.GE.AND P6, PT, R2, RZ, PT ;  /* 0x000000ff0200720c */ /* 0x000fc40003fc6270 */
[----:B------:R-:W-:Y:S02]  /*07a0*/  CS2R R40, SRZ ;  /* 0x0000000000287805 */ /* 0x000fe4000001ff00 */
[----:B------:R-:W-:Y:S02]  /*07b0*/  ISETP.NE.AND P2, PT, R10, RZ, PT ;  /* 0x000000ff0a00720c */ /* 0x000fe40003f45270 */
[----:B------:R-:W-:Y:S02]  /*07c0*/  CS2R R42, SRZ ;  /* 0x00000000002a7805 */ /* 0x000fe4000001ff00 */
[----:B------:R-:W-:Y:S02]  /*07d0*/  SHF.R.S32.HI R38, RZ, 0x2, R0 ;  /* 0x00000002ff267819 */ /* 0x000fe40000011400 */
[----:B------:R-:W-:Y:S02]  /*07e0*/  CS2R R44, SRZ ;  /* 0x00000000002c7805 */ /* 0x000fe4000001ff00 */
[----:B------:R-:W-:Y:S01]  /*07f0*/  LOP3.LUT R58, R0, 0x1f, RZ, 0xc0, !PT ;  /* 0x0000001f003a7812 */ /* 0x000fe200078ec0ff */
[----:B0-----:R-:W0:Y:S01]  /*0800*/  MUFU.RCP R5, R5 ;  /* 0x0000000500057308 */ /* 0x001e220000001000 */
[----:B------:R-:W-:-:S02]  /*0810*/  SGXT R38, R38, 0x1 ;  /* 0x000000012626781a */ /* 0x000fc40000000200 */
[----:B------:R-:W-:Y:S02]  /*0820*/  CS2R R46, SRZ ;  /* 0x00000000002e7805 */ /* 0x000fe4000001ff00 */
[----:B------:R-:W-:Y:S01]  /*0830*/  LOP3.LUT R57, R0, 0x7f, RZ, 0xc0, !PT ;  /* 0x0000007f00397812 */ /* 0x000fe200078ec0ff */
[----:B------:R-:W-:Y:S01]  /*0840*/  IMAD R58, R58, UR6, RZ ;  /* 0x000000063a3a7c24 */ /* 0x000fe2000f8e02ff */
[----:B------:R-:W-:Y:S02]  /*0850*/  CS2R R48, SRZ ;  /* 0x0000000000307805 */ /* 0x000fe4000001ff00 */
[----:B------:R-:W-:Y:S02]  /*0860*/  CS2R R50, SRZ ;  /* 0x0000000000327805 */ /* 0x000fe4000001ff00 */
[----:B------:R-:W-:Y:S01]  /*0870*/  CS2R R52, SRZ ;  /* 0x0000000000347805 */ /* 0x000fe2000001ff00 */
[----:B-1----:R-:W1:Y:S01]  /*0880*/  MUFU.RCP R4, R4 ;  /* 0x0000000400047308 */ /* 0x002e620000001000 */
[----:B------:R-:W-:-:S02]  /*0890*/  CS2R R54, SRZ ;  /* 0x0000000000367805 */ /* 0x000fc4000001ff00 */
[----:B------:R-:W-:Y:S01]  /*08a0*/  LOP3.LUT R56, R57, 0x10, RZ, 0x3c, !PT ;  /* 0x0000001039387812 */ /* 0x000fe200078e3cff */
[----:B------:R-:W-:Y:S01]  /*08b0*/  ULDC UR9, c[0x0][0x230] ;  /* 0x00008c0000097ab9 */ /* 0x000fe20000000800 */
[----:B0-----:R-:W-:-:S06]  /*08c0*/  VIADD R9, R5, 0xffffffe ;  /* 0x0ffffffe05097836 */ /* 0x001fcc0000000000 */
[----:B------:R-:W0:Y:S01]  /*08d0*/  F2I.FTZ.U32.TRUNC.NTZ R9, R9 ;  /* 0x0000000900097305 */ /* 0x000e22000021f000 */
[----:B-1----:R-:W-:Y:S01]  /*08e0*/  VIADD R6, R4, 0xffffffe ;  /* 0x0ffffffe04067836 */ /* 0x002fe20000000000 */
[----:B------:R-:W-:Y:S01]  /*08f0*/  LOP3.LUT R4, R75, R8, RZ, 0xfc, !PT ;  /* 0x000000084b047212 */ /* 0x000fe200078efcff */
[----:B------:R-:W-:-:S03]  /*0900*/  IMAD.MOV.U32 R8, RZ, RZ, RZ ;  /* 0x000000ffff087224 */ /* 0x000fc600078e00ff */
[C---:B------:R-:W-:Y:S02]  /*0910*/  LOP3.LUT R16, R4.reuse, 0x38, RZ, 0xfc, !PT ;  /* 0x0000003804107812 */ /* 0x040fe400078efcff */
[----:B------:R1:W2:Y:S01]  /*0920*/  F2I.FTZ.U32.TRUNC.NTZ R7, R6 ;  /* 0x0000000600077305 */ /* 0x0002a2000021f000 */
[----:B------:R-:W-:Y:S02]  /*0930*/  LOP3.LUT R21, R4, 0x2c, RZ, 0xfc, !PT ;  /* 0x0000002c04157812 */ /* 0x000fe400078efcff */
[----:B------:R-:W-:Y:S02]  /*0940*/  IABS R14, R16 ;  /* 0x00000010000e7213 */ /* 0x000fe40000000000 */
[----:B------:R-:W-:Y:S01]  /*0950*/  IABS R20, R21 ;  /* 0x0000001500147213 */ /* 0x000fe20000000000 */
[--C-:B0-----:R-:W-:Y:S01]  /*0960*/  IMAD.MOV R13, RZ, RZ, -R9.reuse ;  /* 0x000000ffff0d7224 */ /* 0x101fe200078e0a09 */
[----:B------:R-:W-:Y:S01]  /*0970*/  ISETP.GE.AND P3, PT, R16, RZ, PT ;  /* 0x000000ff1000720c */ /* 0x000fe20003f66270 */
[----:B-1----:R-:W-:Y:S01]  /*0980*/  IMAD.MOV.U32 R6, RZ, RZ, RZ ;  /* 0x000000ffff067224 */ /* 0x002fe200078e00ff */
[C---:B------:R-:W-:Y:S01]  /*0990*/  LOP3.LUT R23, R4.reuse, 0x28, RZ, 0xfc, !PT ;  /* 0x0000002804177812 */ /* 0x040fe200078efcff */
[----:B------:R-:W-:Y:S01]  /*09a0*/  IMAD R5, R13, R26, RZ ;  /* 0x0000001a0d057224 */ /* 0x000fe200078e02ff */
[----:B------:R-:W-:Y:S01]  /*09b0*/  LOP3.LUT R25, R4, 0x24, RZ, 0xfc, !PT ;  /* 0x0000002404197812 */ /* 0x000fe200078efcff */
[----:B------:R-:W-:Y:S01]  /*09c0*/  VIADD R13, R19, 0x3c ;  /* 0x0000003c130d7836 */ /* 0x000fe20000000000 */
[----:B------:R-:W-:Y:S01]  /*09d0*/  IABS R22, R23 ;  /* 0x0000001700167213 */ /* 0x000fe20000000000 */
[----:B------:R-:W-:Y:S01]  /*09e0*/  IMAD.HI.U32 R8, R9, R5, R8 ;  /* 0x0000000509087227 */ /* 0x000fe200078e0008 */
[----:B------:R-:W-:-:S02]  /*09f0*/  IABS R24, R25 ;  /* 0x0000001900187213 */ /* 0x000fc40000000000 */
[----:B------:R-:W-:Y:S01]  /*0a00*/  ISETP.GE.AND P0, PT, R13, RZ, PT ;  /* 0x000000ff0d00720c */ /* 0x000fe20003f06270 */
[----:B--2---:R-:W-:Y:S01]  /*0a10*/  IMAD.MOV R12, RZ, RZ, -R7 ;  /* 0x000000ffff0c7224 */ /* 0x004fe200078e0a07 */
[----:B------:R-:W-:Y:S01]  /*0a20*/  LOP3.LUT R27, R4, 0x20, RZ, 0xfc, !PT ;  /* 0x00000020041b7812 */ /* 0x000fe200078efcff */
[----:B------:R-:W-:Y:S01]  /*0a30*/  IMAD.HI.U32 R9, R8, R15, RZ ;  /* 0x0000000f08097227 */ /* 0x000fe200078e00ff */
[C---:B------:R-:W-:Y:S02]  /*0a40*/  LOP3.LUT R29, R4.reuse, 0x18, RZ, 0xfc, !PT ;  /* 0x00000018041d7812 */ /* 0x040fe400078efcff */
[C---:B------:R-:W-:Y:S01]  /*0a50*/  LOP3.LUT R31, R4.reuse, 0x14, RZ, 0xfc, !PT ;  /* 0x00000014041f7812 */ /* 0x040fe200078efcff */
[----:B------:R-:W-:Y:S01]  /*0a60*/  IMAD.MOV R9, RZ, RZ, -R9 ;  /* 0x000000ffff097224 */ /* 0x000fe200078e0a09 */
[----:B------:R-:W-:Y:S01]  /*0a70*/  LOP3.LUT R33, R4, 0x10, RZ, 0xfc, !PT ;  /* 0x0000001004217812 */ /* 0x000fe200078efcff */
[----:B------:R-:W-:Y:S01]  /*0a80*/  IMAD R5, R12, R3, RZ ;  /* 0x000000030c057224 */ /* 0x000fe200078e02ff */
[----:B------:R-:W-:Y:S01]  /*0a90*/  IABS R12, R13 ;  /* 0x0000000d000c7213 */ /* 0x000fe20000000000 */
[----:B------:R-:W-:Y:S01]  /*0aa0*/  IMAD R15, R26, R9, R15 ;  /* 0x000000091a0f7224 */ /* 0x000fe200078e020f */
[----:B------:R-:W-:Y:S01]  /*0ab0*/  LOP3.LUT R9, R4, 0x30, RZ, 0xfc, !PT ;  /* 0x0000003004097812 */ /* 0x000fe200078efcff */
[----:B------:R-:W-:Y:S01]  /*0ac0*/  IMAD.HI.U32 R7, R7, R5, R6 ;  /* 0x0000000507077227 */ /* 0x000fe200078e0006 */
[----:B------:R-:W-:-:S02]  /*0ad0*/  SHF.R.S32.HI R6, RZ, 0x1f, R59 ;  /* 0x0000001fff067819 */ /* 0x000fc4000001143b */
[----:B------:R-:W-:Y:S02]  /*0ae0*/  ISETP.GT.U32.AND P1, PT, R26, R15, PT ;  /* 0x0000000f1a00720c */ /* 0x000fe40003f24070 */
[----:B------:R-:W-:Y:S01]  /*0af0*/  LEA.HI R59, R6, R59, RZ, 0x5 ;  /* 0x0000003b063b7211 */ /* 0x000fe200078f28ff */
[----:B------:R-:W-:Y:S01]  /*0b00*/  IMAD.HI.U32 R5, R7, R12, RZ ;  /* 0x0000000c07057227 */ /* 0x000fe200078e00ff */
[----:B------:R-:W-:Y:S02]  /*0b10*/  IABS R18, R9 ;  /* 0x0000000900127213 */ /* 0x000fe40000000000 */
[----:B------:R-:W-:Y:S01]  /*0b20*/  ISETP.GE.AND P4, PT, R9, RZ, PT ;  /* 0x000000ff0900720c */ /* 0x000fe20003f86270 */
[----:B------:R-:W-:Y:S01]  /*0b30*/  IMAD.HI.U32 R8, R7, R14, RZ ;  /* 0x0000000e07087227 */ /* 0x000fe200078e00ff */
[----:B------:R-:W-:Y:S02]  /*0b40*/  IABS R28, R31 ;  /* 0x0000001f001c7213 */ /* 0x000fe40000000000 */
[C---:B------:R-:W-:Y:S01]  /*0b50*/  LOP3.LUT R35, R4.reuse, 0xc, RZ, 0xfc, !PT ;  /* 0x0000000c04237812 */ /* 0x040fe200078efcff */
[----:B------:R-:W-:Y:S01]  /*0b60*/  IMAD.MOV R5, RZ, RZ, -R5 ;  /* 0x000000ffff057224 */ /* 0x000fe200078e0a05 */
[----:B------:R-:W-:Y:S01]  /*0b70*/  IABS R36, R4 ;  /* 0x0000000400247213 */ /* 0x000fe20000000000 */
[----:B------:R-:W-:Y:S01]  /*0b80*/  @!P1 IMAD.IADD R15, R15, 0x1, -R26 ;  /* 0x000000010f0f9824 */ /* 0x000fe200078e0a1a */
[----:B------:R-:W-:Y:S01]  /*0b90*/  IABS R30, R35 ;  /* 0x00000023001e7213 */ /* 0x000fe20000000000 */
[----:B------:R-:W-:Y:S01]  /*0ba0*/  IMAD.MOV R8, RZ, RZ, -R8 ;  /* 0x000000ffff087224 */ /* 0x000fe200078e0a08 */
[C---:B------:R-:W-:Y:S01]  /*0bb0*/  LOP3.LUT R37, R4.reuse, 0x8, RZ, 0xfc, !PT ;  /* 0x0000000804257812 */ /* 0x040fe200078efcff */
[C---:B------:R-:W-:Y:S01]  /*0bc0*/  IMAD R6, R3.reuse, R5, R12 ;  /* 0x0000000503067224 */ /* 0x040fe200078e020c */
[----:B------:R-:W-:Y:S01]  /*0bd0*/  LOP3.LUT R5, R4, 0x34, RZ, 0xfc, !PT ;  /* 0x0000003404057812 */ /* 0x000fe200078efcff */
[----:B------:R-:W-:Y:S01]  /*0be0*/  IMAD R8, R3, R8, R14 ;  /* 0x0000000803087224 */ /* 0x000fe200078e020e */
[----:B------:R-:W-:Y:S01]  /*0bf0*/  ISETP.GT.U32.AND P1, PT, R26, R15, PT ;  /* 0x0000000f1a00720c */ /* 0x000fe20003f24070 */
[----:B------:R-:W-:Y:S01]  /*0c00*/  IMAD.HI.U32 R9, R7, R18, RZ ;  /* 0x0000001207097227 */ /* 0x000fe200078e00ff */
[----:B------:R-:W-:-:S02]  /*0c10*/  IABS R14, R5 ;  /* 0x00000005000e7213 */ /* 0x000fc40000000000 */
[----:B------:R-:W-:Y:S01]  /*0c20*/  ISETP.GE.AND P5, PT, R5, RZ, PT ;  /* 0x000000ff0500720c */ /* 0x000fe20003fa6270 */
[C---:B------:R-:W-:Y:S01]  /*0c30*/  IMAD.HI.U32 R12, R7.reuse, R20, RZ ;  /* 0x00000014070c7227 */ /* 0x040fe200078e00ff */
[----:B------:R-:W-:Y:S02]  /*0c40*/  LOP3.LUT R39, R4, 0x4, RZ, 0xfc, !PT ;  /* 0x0000000404277812 */ /* 0x000fe400078efcff */
[----:B------:R-:W-:Y:S01]  /*0c50*/  IABS R32, R37 ;  /* 0x0000002500207213 */ /* 0x000fe20000000000 */
[----:B------:R-:W-:Y:S01]  /*0c60*/  IMAD.HI.U32 R5, R7, R14, RZ ;  /* 0x0000000e07057227 */ /* 0x000fe200078e00ff */
[----:B------:R-:W-:Y:S02]  /*0c70*/  IABS R34, R39 ;  /* 0x0000002700227213 */ /* 0x000fe40000000000 */
[----:B------:R-:W-:Y:S01]  /*0c80*/  SHF.R.S32.HI R59, RZ, 0x5, R59 ;  /* 0x00000005ff3b7819 */ /* 0x000fe2000001143b */
[----:B------:R-:W-:Y:S02]  /*0c90*/  IMAD.MOV R16, RZ, RZ, -R5 ;  /* 0x000000ffff107224 */ /* 0x000fe400078e0a05 */
[----:B------:R-:W-:-:S02]  /*0ca0*/  IMAD.MOV R9, RZ, RZ, -R9 ;  /* 0x000000ffff097224 */ /* 0x000fc400078e0a09 */
[----:B------:R-:W-:Y:S01]  /*0cb0*/  @!P1 IMAD.IADD R15, R15, 0x1, -R26 ;  /* 0x000000010f0f9824 */ /* 0x000fe200078e0a1a */
[C---:B------:R-:W-:Y:S01]  /*0cc0*/  ISETP.GT.U32.AND P1, PT, R3.reuse, R6, PT ;  /* 0x000000060300720c */ /* 0x040fe20003f24070 */
[----:B------:R-:W-:Y:S01]  /*0cd0*/  IMAD.MOV R17, RZ, RZ, -R12 ;  /* 0x000000ffff117224 */ /* 0x000fe200078e0a0c */
[----:B------:R-:W-:Y:S01]  /*0ce0*/  IABS R26, R29 ;  /* 0x0000001d001a7213 */ /* 0x000fe20000000000 */
[C---:B------:R-:W-:Y:S02]  /*0cf0*/  IMAD R12, R3.reuse, R16, R14 ;  /* 0x00000010030c7224 */ /* 0x040fe400078e020e */
[----:B------:R-:W-:Y:S02]  /*0d00*/  IMAD R14, R3, R9, R18 ;  /* 0x00000009030e7224 */ /* 0x000fe400078e0212 */
[----:B------:R-:W-:Y:S02]  /*0d10*/  VIADD R9, R19, 0x1c ;  /* 0x0000001c13097836 */ /* 0x000fe40000000000 */
[----:B------:R-:W-:-:S02]  /*0d20*/  IMAD.MOV.U32 R19, RZ, RZ, R15 ;  /* 0x000000ffff137224 */ /* 0x000fc400078e000f */
[----:B------:R-:W-:-:S04]  /*0d30*/  IMAD.HI.U32 R13, R7, R22, RZ ;  /* 0x00000016070d7227 */ /* 0x000fc800078e00ff */
[----:B------:R-:W-:Y:S01]  /*0d40*/  @!P6 IMAD.MOV R19, RZ, RZ, -R19 ;  /* 0x000000ffff13e224 */ /* 0x000fe200078e0a13 */
[----:B------:R-:W-:Y:S01]  /*0d50*/  ISETP.GT.U32.AND P6, PT, R3, R8, PT ;  /* 0x000000080300720c */ /* 0x000fe20003fc4070 */
[----:B------:R-:W-:Y:S01]  /*0d60*/  @!P1 IMAD.IADD R6, R6, 0x1, -R3 ;  /* 0x0000000106069824 */ /* 0x000fe200078e0a03 */
[----:B------:R-:W-:Y:S01]  /*0d70*/  @!P2 LOP3.LUT R19, RZ, R10, RZ, 0x33, !PT ;  /* 0x0000000aff13a212 */ /* 0x000fe200078e33ff */
[----:B------:R-:W-:Y:S01]  /*0d80*/  IMAD.HI.U32 R5, R7, R24, RZ ;  /* 0x0000001807057227 */ /* 0x000fe200078e00ff */
[C---:B------:R-:W-:Y:S02]  /*0d90*/  ISETP.GT.U32.AND P2, PT, R3.reuse, R12, PT ;  /* 0x0000000c0300720c */ /* 0x040fe40003f44070 */
[----:B------:R-:W-:Y:S01]  /*0da0*/  ISETP.GT.U32.AND P1, PT, R3, R6, PT ;  /* 0x000000060300720c */ /* 0x000fe20003f24070 */
[----:B------:R-:W-:Y:S02]  /*0db0*/  IMAD.MOV R13, RZ, RZ, -R13 ;  /* 0x000000ffff0d7224 */ /* 0x000fe400078e0a0d */
[----:B------:R-:W-:-:S02]  /*0dc0*/  IMAD.MOV R5, RZ, RZ, -R5 ;  /* 0x000000ffff057224 */ /* 0x000fc400078e0a05 */
[C---:B------:R-:W-:Y:S02]  /*0dd0*/  IMAD R16, R3.reuse, R17, R20 ;  /* 0x0000001103107224 */ /* 0x040fe400078e0214 */
[--C-:B------:R-:W-:Y:S02]  /*0de0*/  @!P6 IMAD.IADD R8, R8, 0x1, -R3.reuse ;  /* 0x000000010808e824 */ /* 0x100fe400078e0a03 */
[C---:B------:R-:W-:Y:S01]  /*0df0*/  IMAD R18, R3.reuse, R13, R22 ;  /* 0x0000000d03127224 */ /* 0x040fe200078e0216 */
[----:B------:R-:W-:Y:S01]  /*0e00*/  IABS R22, R27 ;  /* 0x0000001b00167213 */ /* 0x000fe20000000000 */
[C---:B------:R-:W-:Y:S01]  /*0e10*/  IMAD R20, R3.reuse, R5, R24 ;  /* 0x0000000503147224 */ /* 0x040fe200078e0218 */
[----:B------:R-:W-:Y:S01]  /*0e20*/  IABS R24, R9 ;  /* 0x0000000900187213 */ /* 0x000fe20000000000 */
[--C-:B------:R-:W-:Y:S01]  /*0e30*/  @!P1 IMAD.IADD R6, R6, 0x1, -R3.reuse ;  /* 0x0000000106069824 */ /* 0x100fe200078e0a03 */
[C---:B------:R-:W-:Y:S01]  /*0e40*/  ISETP.GT.U32.AND P6, PT, R3.reuse, R8, PT ;  /* 0x000000080300720c */ /* 0x040fe20003fc4070 */
[----:B------:R-:W-:Y:S01]  /*0e50*/  @!P2 IMAD.IADD R12, R12, 0x1, -R3 ;  /* 0x000000010c0ca824 */ /* 0x000fe200078e0a03 */
[----:B------:R-:W-:Y:S01]  /*0e60*/  ISETP.GT.U32.AND P1, PT, R3, R14, PT ;  /* 0x0000000e0300720c */ /* 0x000fe20003f24070 */
[----:B------:R-:W-:Y:S01]  /*0e70*/  IMAD.HI.U32 R5, R7, R22, RZ ;  /* 0x0000001607057227 */ /* 0x000fe200078e00ff */
[----:B------:R-:W-:-:S03]  /*0e80*/  ISETP.GT.U32.AND P2, PT, R3, R18, PT ;  /* 0x000000120300720c */ /* 0x000fc60003f44070 */
[----:B------:R-:W-:-:S04]  /*0e90*/  IMAD.HI.U32 R10, R7, R24, RZ ;  /* 0x00000018070a7227 */ /* 0x000fc800078e00ff */
[----:B------:R-:W-:Y:S02]  /*0ea0*/  IMAD.MOV R5, RZ, RZ, -R5 ;  /* 0x000000ffff057224 */ /* 0x000fe400078e0a05 */
[----:B------:R-:W-:Y:S02]  /*0eb0*/  IMAD.MOV R17, RZ, RZ, -R10 ;  /* 0x000000ffff117224 */ /* 0x000fe400078e0a0a */
[C---:B------:R-:W-:Y:S02]  /*0ec0*/  IMAD R10, R3.reuse, R5, R22 ;  /* 0x00000005030a7224 */ /* 0x040fe400078e0216 */
[C---:B------:R-:W-:Y:S02]  /*0ed0*/  IMAD R22, R3.reuse, R17, R24 ;  /* 0x0000001103167224 */ /* 0x040fe400078e0218 */
[--C-:B------:R-:W-:Y:S01]  /*0ee0*/  @!P6 IMAD.IADD R8, R8, 0x1, -R3.reuse ;  /* 0x000000010808e824 */ /* 0x100fe200078e0a03 */
[C---:B------:R-:W-:Y:S01]  /*0ef0*/  ISETP.GT.U32.AND P6, PT, R3.reuse, R16, PT ;  /* 0x000000100300720c */ /* 0x040fe20003fc4070 */
[--C-:B------:R-:W-:Y:S01]  /*0f00*/  @!P1 IMAD.IADD R14, R14, 0x1, -R3.reuse ;  /* 0x000000010e0e9824 */ /* 0x100fe200078e0a03 */
[C---:B------:R-:W-:Y:S01]  /*0f10*/  ISETP.GT.U32.AND P1, PT, R3.reuse, R20, PT ;  /* 0x000000140300720c */ /* 0x040fe20003f24070 */
[----:B------:R-:W-:Y:S01]  /*0f20*/  @!P2 IMAD.IADD R18, R18, 0x1, -R3 ;  /* 0x000000011212a824 */ /* 0x000fe200078e0a03 */
[----:B------:R-:W-:Y:S01]  /*0f30*/  ISETP.GT.U32.AND P2, PT, R3, R22, PT ;  /* 0x000000160300720c */ /* 0x000fe20003f44070 */
[----:B------:R-:W-:-:S04]  /*0f40*/  IMAD.HI.U32 R13, R7, R26, RZ ;  /* 0x0000001a070d7227 */ /* 0x000fc800078e00ff */
[----:B------:R-:W-:Y:S02]  /*0f50*/  IMAD.MOV R13, RZ, RZ, -R13 ;  /* 0x000000ffff0d7224 */ /* 0x000fe400078e0a0d */
[----:B------:R-:W-:-:S04]  /*0f60*/  IMAD.HI.U32 R15, R7, R28, RZ ;  /* 0x0000001c070f7227 */ /* 0x000fc800078e00ff */
[C---:B------:R-:W-:Y:S02]  /*0f70*/  IMAD R24, R3.reuse, R13, R26 ;  /* 0x0000000d03187224 */ /* 0x040fe400078e021a */
[--C-:B------:R-:W-:Y:S01]  /*0f80*/  @!P6 IMAD.IADD R16, R16, 0x1, -R3.reuse ;  /* 0x000000011010e824 */ /* 0x100fe200078e0a03 */
[C---:B------:R-:W-:Y:S01]  /*0f90*/  ISETP.GT.U32.AND P6, PT, R3.reuse, R10, PT ;  /* 0x0000000a0300720c */ /* 0x040fe20003fc4070 */
[--C-:B------:R-:W-:Y:S01]  /*0fa0*/  @!P1 IMAD.IADD R20, R20, 0x1, -R3.reuse ;  /* 0x0000000114149824 */ /* 0x100fe200078e0a03 */
[C---:B------:R-:W-:Y:S01]  /*0fb0*/  ISETP.GT.U32.AND P1, PT, R3.reuse, R24, PT ;  /* 0x000000180300720c */ /* 0x040fe20003f24070 */
[----:B------:R-:W-:Y:S01]  /*0fc0*/  @!P2 IMAD.IADD R22, R22, 0x1, -R3 ;  /* 0x000000011616a824 */ /* 0x000fe200078e0a03 */
[C---:B------:R-:W-:Y:S01]  /*0fd0*/  ISETP.GT.U32.AND P2, PT, R3.reuse, R14, PT ;  /* 0x0000000e0300720c */ /* 0x040fe20003f44070 */
[----:B------:R-:W-:Y:S02]  /*0fe0*/  IMAD.MOV R15, RZ, RZ, -R15 ;  /* 0x000000ffff0f7224 */ /* 0x000fe400078e0a0f */
[----:B------:R-:W-:Y:S01]  /*0ff0*/  @!P0 IMAD.MOV R6, RZ, RZ, -R6 ;  /* 0x000000ffff068224 */ /* 0x000fe200078e0a06 */
[C---:B------:R-:W-:Y:S01]  /*1000*/  ISETP.GT.U32.AND P0, PT, R3.reuse, R20, PT ;  /* 0x000000140300720c */ /* 0x040fe20003f04070 */
[----:B------:R-:W-:Y:S01]  /*1010*/  IMAD R26, R3, R15, R28 ;  /* 0x0000000f031a7224 */ /* 0x000fe200078e021c */
[----:B------:R-:W-:Y:S01]  /*1020*/  IABS R28, R33 ;  /* 0x00000021001c7213 */ /* 0x000fe20000000000 */
[----:B------:R-:W-:-:S04]  /*1030*/  IMAD.HI.U32 R13, R7, R30, RZ ;  /* 0x0000001e070d7227 */ /* 0x000fc800078e00ff */
[--C-:B------:R-:W-:Y:S01]  /*1040*/  @!P6 IMAD.IADD R10, R10, 0x1, -R3.reuse ;  /* 0x000000010a0ae824 */ /* 0x100fe200078e0a03 */
[C---:B------:R-:W-:Y:S01]  /*1050*/  ISETP.GT.U32.AND P6, PT, R3.reuse, R12, PT ;  /* 0x0000000c0300720c */ /* 0x040fe20003fc4070 */
[--C-:B------:R-:W-:Y:S01]  /*1060*/  @!P1 IMAD.IADD R24, R24, 0x1, -R3.reuse ;  /* 0x0000000118189824 */ /* 0x100fe200078e0a03 */
[C---:B------:R-:W-:Y:S01]  /*1070*/  ISETP.GT.U32.AND P1, PT, R3.reuse, R16, PT ;  /* 0x000000100300720c */ /* 0x040fe20003f24070 */
[----:B------:R-:W-:Y:S01]  /*1080*/  @!P2 IMAD.IADD R14, R14, 0x1, -R3 ;  /* 0x000000010e0ea824 */ /* 0x000fe200078e0a03 */
[----:B------:R-:W-:Y:S01]  /*1090*/  ISETP.GT.U32.AND P2, PT, R3, R18, PT ;  /* 0x000000120300720c */ /* 0x000fe20003f44070 */
[----:B------:R-:W-:-:S04]  /*10a0*/  IMAD.HI.U32 R5, R7, R28, RZ ;  /* 0x0000001c07057227 */ /* 0x000fc800078e00ff */
[----:B------:R-:W-:-:S04]  /*10b0*/  IMAD.HI.U32 R17, R7, R36, RZ ;  /* 0x0000002407117227 */ /* 0x000fc800078e00ff */
[----:B------:R-:W-:Y:S02]  /*10c0*/  IMAD.MOV R5, RZ, RZ, -R5 ;  /* 0x000000ffff057224 */ /* 0x000fe400078e0a05 */
[----:B------:R-:W-:Y:S02]  /*10d0*/  IMAD.MOV R13, RZ, RZ, -R13 ;  /* 0x000000ffff0d7224 */ /* 0x000fe400078e0a0d */
[----:B------:R-:W-:Y:S02]  /*10e0*/  IMAD.MOV R17, RZ, RZ, -R17 ;  /* 0x000000ffff117224 */ /* 0x000fe400078e0a11 */
[C---:B------:R-:W-:Y:S02]  /*10f0*/  IMAD R28, R3.reuse, R5, R28 ;  /* 0x00000005031c7224 */ /* 0x040fe400078e021c */
[C---:B------:R-:W-:Y:S01]  /*1100*/  IMAD R30, R3.reuse, R13, R30 ;  /* 0x0000000d031e7224 */ /* 0x040fe200078e021e */
[C---:B------:R-:W-:Y:S01]  /*1110*/  LOP3.LUT R13, R64.reuse, 0x6, RZ, 0xfc, !PT ;  /* 0x00000006400d7812 */ /* 0x040fe200078efcff */
[C---:B------:R-:W-:Y:S01]  /*1120*/  IMAD R36, R3.reuse, R17, R36 ;  /* 0x0000001103247224 */ /* 0x040fe200078e0224 */
[----:B------:R-:W-:Y:S01]  /*1130*/  LOP3.LUT R17, R64, 0x10, RZ, 0xfc, !PT ;  /* 0x0000001040117812 */ /* 0x000fe200078efcff */
[----:B------:R-:W-:Y:S01]  /*1140*/  @!P6 IMAD.IADD R12, R12, 0x1, -R3 ;  /* 0x000000010c0ce824 */ /* 0x000fe200078e0a03 */
[C---:B------:R-:W-:Y:S01]  /*1150*/  ISETP.GT.U32.AND P6, PT, R3.reuse, R22, PT ;  /* 0x000000160300720c */ /* 0x040fe20003fc4070 */
[----:B------:R-:W-:Y:S01]  /*1160*/  @!P4 IMAD.MOV R14, RZ, RZ, -R14 ;  /* 0x000000ffff0ec224 */ /* 0x000fe200078e0a0e */
[----:B------:R-:W-:Y:S01]  /*1170*/  ISETP.GT.U32.AND P4, PT, R3, R26, PT ;  /* 0x0000001a0300720c */ /* 0x000fe20003f84070 */
[----:B------:R-:W-:-:S04]  /*1180*/  IMAD.HI.U32 R15, R7, R32, RZ ;  /* 0x00000020070f7227 */ /* 0x000fc800078e00ff */
[----:B------:R-:W-:-:S04]  /*1190*/  IMAD.HI.U32 R7, R7, R34, RZ ;  /* 0x0000002207077227 */ /* 0x000fc800078e00ff */
[----:B------:R-:W-:Y:S01]  /*11a0*/  @!P3 IMAD.MOV R8, RZ, RZ, -R8 ;  /* 0x000000ffff08b224 */ /* 0x000fe200078e0a08 */
[C---:B------:R-:W-:Y:S01]  /*11b0*/  ISETP.GT.U32.AND P3, PT, R3.reuse, R10, PT ;  /* 0x0000000a0300720c */ /* 0x040fe20003f64070 */
[----:B------:R-:W-:Y:S01]  /*11c0*/  @!P5 IMAD.MOV R12, RZ, RZ, -R12 ;  /* 0x000000ffff0cd224 */ /* 0x000fe200078e0a0c */
[C---:B------:R-:W-:Y:S01]  /*11d0*/  ISETP.GT.U32.AND P5, PT, R3.reuse, R24, PT ;  /* 0x000000180300720c */ /* 0x040fe20003fa4070 */
[--C-:B------:R-:W-:Y:S01]  /*11e0*/  @!P1 IMAD.IADD R16, R16, 0x1, -R3.reuse ;  /* 0x0000000110109824 */ /* 0x100fe200078e0a03 */
[C---:B------:R-:W-:Y:S01]  /*11f0*/  ISETP.GT.U32.AND P1, PT, R3.reuse, R28, PT ;  /* 0x0000001c0300720c */ /* 0x040fe20003f24070 */
[--C-:B------:R-:W-:Y:S01]  /*1200*/  @!P2 IMAD.IADD R18, R18, 0x1, -R3.reuse ;  /* 0x000000011212a824 */ /* 0x100fe200078e0a03 */
[C---:B------:R-:W-:Y:S01]  /*1210*/  ISETP.GT.U32.AND P2, PT, R3.reuse, R30, PT ;  /* 0x0000001e0300720c */ /* 0x040fe20003f44070 */
[----:B------:R-:W-:Y:S01]  /*1220*/  @!P0 IMAD.IADD R20, R20, 0x1, -R3 ;  /* 0x0000000114148824 */ /* 0x000fe200078e0a03 */
[----:B------:R-:W-:Y:S01]  /*1230*/  ISETP.GT.U32.AND P0, PT, R3, R36, PT ;  /* 0x000000240300720c */ /* 0x000fe20003f04070 */
[----:B------:R-:W-:-:S02]  /*1240*/  IMAD.MOV R15, RZ, RZ, -R15 ;  /* 0x000000ffff0f7224 */ /* 0x000fc400078e0a0f */
[----:B------:R-:W-:Y:S02]  /*1250*/  IMAD.MOV R7, RZ, RZ, -R7 ;  /* 0x000000ffff077224 */ /* 0x000fe400078e0a07 */
[C---:B------:R-:W-:Y:S01]  /*1260*/  IMAD R32, R3.reuse, R15, R32 ;  /* 0x0000000f03207224 */ /* 0x040fe200078e0220 */
[----:B------:R-:W-:Y:S01]  /*1270*/  LOP3.LUT R15, R64, 0xa, RZ, 0xfc, !PT ;  /* 0x0000000a400f7812 */ /* 0x000fe200078efcff */
[C---:B------:R-:W-:Y:S02]  /*1280*/  IMAD R34, R3.reuse, R7, R34 ;  /* 0x0000000703227224 */ /* 0x040fe400078e0222 */
[--C-:B------:R-:W-:Y:S01]  /*1290*/  @!P6 IMAD.IADD R22, R22, 0x1, -R3.reuse ;  /* 0x000000011616e824 */ /* 0x100fe200078e0a03 */
[C---:B------:R-:W-:Y:S01]  /*12a0*/  ISETP.GT.U32.AND P6, PT, R3.reuse, R32, PT ;  /* 0x000000200300720c */ /* 0x040fe20003fc4070 */
[--C-:B------:R-:W-:Y:S01]  /*12b0*/  @!P4 IMAD.IADD R26, R26, 0x1, -R3.reuse ;  /* 0x000000011a1ac824 */ /* 0x100fe200078e0a03 */
[----:B------:R-:W-:Y:S01]  /*12c0*/  ISETP.GT.U32.AND P4, PT, R3, R34, PT ;  /* 0x000000220300720c */ /* 0x000fe20003f84070 */
[--C-:B------:R-:W-:Y:S01]  /*12d0*/  @!P3 IMAD.IADD R10, R10, 0x1, -R3.reuse ;  /* 0x000000010a0ab824 */ /* 0x100fe200078e0a03 */
[----:B------:R-:W-:Y:S01]  /*12e0*/  ISETP.GE.AND P3, PT, R9, RZ, PT ;  /* 0x000000ff0900720c */ /* 0x000fe20003f66270 */
        /* <DEDUP_REMOVED lines=11> */
[C---:B------:R-:W-:Y:S01]  /*13a0*/  ISETP.GT.U32.AND P4, PT, R3.reuse, R26, PT ;  /* 0x0000001a0300720c */ /* 0x040fe20003f84070 */
[----:B------:R-:W-:Y:S01]  /*13b0*/  @!P3 IMAD.MOV R22, RZ, RZ, -R22 ;  /* 0x000000ffff16b224 */ /* 0x000fe200078e0a16 */
[----:B------:R-:W-:Y:S01]  /*13c0*/  LOP3.LUT R23, R64, 0x1c, RZ, 0xfc, !PT ;  /* 0x0000001c40177812 */ /* 0x000fe200078efcff */
[----:B------:R-:W-:Y:S01]  /*13d0*/  @!P5 IMAD.MOV R16, RZ, RZ, -R16 ;  /* 0x000000ffff10d224 */ /* 0x000fe200078e0a10 */
[C---:B------:R-:W-:Y:S01]  /*13e0*/  ISETP.GT.U32.AND P5, PT, R3.reuse, R32, PT ;  /* 0x000000200300720c */ /* 0x040fe20003fa4070 */
[----:B------:R-:W-:Y:S01]  /*13f0*/  @!P1 IMAD.MOV R18, RZ, RZ, -R18 ;  /* 0x000000ffff129224 */ /* 0x000fe200078e0a12 */
[C---:B------:R-:W-:Y:S01]  /*1400*/  ISETP.GT.U32.AND P1, PT, R3.reuse, R28, PT ;  /* 0x0000001c0300720c */ /* 0x040fe20003f24070 */
[----:B------:R-:W-:Y:S01]  /*1410*/  @!P2 IMAD.MOV R20, RZ, RZ, -R20 ;  /* 0x000000ffff14a224 */ /* 0x000fe200078e0a14 */
[C---:B------:R-:W-:Y:S01]  /*1420*/  ISETP.GT.U32.AND P2, PT, R3.reuse, R30, PT ;  /* 0x0000001e0300720c */ /* 0x040fe20003f44070 */
[----:B------:R-:W-:Y:S01]  /*1430*/  @!P0 IMAD.MOV R10, RZ, RZ, -R10 ;  /* 0x000000ffff0a8224 */ /* 0x000fe200078e0a0a */
[C---:B------:R-:W-:Y:S01]  /*1440*/  ISETP.GT.U32.AND P0, PT, R3.reuse, R36, PT ;  /* 0x000000240300720c */ /* 0x040fe20003f04070 */
[----:B------:R-:W-:Y:S01]  /*1450*/  @!P6 IMAD.MOV R24, RZ, RZ, -R24 ;  /* 0x000000ffff18e224 */ /* 0x000fe200078e0a18 */
[----:B------:R-:W-:Y:S01]  /*1460*/  ISETP.GT.U32.AND P3, PT, R3, R34, PT ;  /* 0x000000220300720c */ /* 0x000fe20003f64070 */
[--C-:B------:R-:W-:Y:S01]  /*1470*/  @!P4 IMAD.IADD R26, R26, 0x1, -R3.reuse ;  /* 0x000000011a1ac824 */ /* 0x100fe200078e0a03 */
[----:B------:R-:W-:Y:S01]  /*1480*/  ISETP.GE.AND P4, PT, R31, RZ, PT ;  /* 0x000000ff1f00720c */ /* 0x000fe20003f86270 */
[----:B------:R-:W-:Y:S01]  /*1490*/  IMAD.SHL.U32 R5, R0, 0x20, RZ ;  /* 0x0000002000057824 */ /* 0x000fe200078e00ff */
        /* <DEDUP_REMOVED lines=9> */
[----:B------:R-:W-:Y:S01]  /*1530*/  @!P3 IMAD.IADD R34, R34, 0x1, -R3 ;  /* 0x000000012222b824 */ /* 0x000fe200078e0a03 */
[----:B------:R-:W-:Y:S01]  /*1540*/  ISETP.NE.AND P3, PT, R11, RZ, PT ;  /* 0x000000ff0b00720c */ /* 0x000fe20003f65270 */
[----:B------:R-:W0:Y:S01]  /*1550*/  LDC R3, c[0x0][0x238] ;  /* 0x00008e00ff037b82 */ /* 0x000e220000000800 */
[----:B------:R-:W-:Y:S01]  /*1560*/  LOP3.LUT R11, RZ, R11, RZ, 0x33, !PT ;  /* 0x0000000bff0b7212 */ /* 0x000fe200078e33ff */
[----:B------:R-:W-:Y:S01]  /*1570*/  @!P4 IMAD.MOV R26, RZ, RZ, -R26 ;  /* 0x000000ffff1ac224 */ /* 0x000fe200078e0a1a */
[----:B------:R-:W-:Y:S01]  /*1580*/  LOP3.LUT R5, R5, 0x760, RZ, 0xc0, !PT ;  /* 0x0000076005057812 */ /* 0x000fe200078ec0ff */
[----:B------:R-:W-:Y:S01]  /*1590*/  @!P5 IMAD.MOV R34, RZ, RZ, -R34 ;  /* 0x000000ffff22d224 */ /* 0x000fe200078e0a22 */
[C---:B------:R-:W-:Y:S01]  /*15a0*/  SEL R12, R11.reuse, R12, !P3 ;  /* 0x0000000c0b0c7207 */ /* 0x040fe20005800000 */
[----:B------:R-:W-:Y:S01]  /*15b0*/  @!P1 IMAD.MOV R28, RZ, RZ, -R28 ;  /* 0x000000ffff1c9224 */ /* 0x000fe200078e0a1c */
[C---:B------:R-:W-:Y:S01]  /*15c0*/  SEL R8, R11.reuse, R8, !P3 ;  /* 0x000000080b087207 */ /* 0x040fe20005800000 */
[----:B------:R-:W-:Y:S01]  /*15d0*/  @!P2 IMAD.MOV R30, RZ, RZ, -R30 ;  /* 0x000000ffff1ea224 */ /* 0x000fe200078e0a1e */
[C---:B------:R-:W-:Y:S01]  /*15e0*/  SEL R24, R11.reuse, R24, !P3 ;  /* 0x000000180b187207 */ /* 0x040fe20005800000 */
[----:B------:R-:W-:Y:S01]  /*15f0*/  IMAD R12, R12, UR4, RZ ;  /* 0x000000040c0c7c24 */ /* 0x000fe2000f8e02ff */
[C---:B------:R-:W-:Y:S01]  /*1600*/  SEL R6, R11.reuse, R6, !P3 ;  /* 0x000000060b067207 */ /* 0x040fe20005800000 */
[----:B------:R-:W-:Y:S01]  /*1610*/  @!P0 IMAD.MOV R32, RZ, RZ, -R32 ;  /* 0x000000ffff208224 */ /* 0x000fe200078e0a20 */
[C---:B------:R-:W-:Y:S01]  /*1620*/  SEL R22, R11.reuse, R22, !P3 ;  /* 0x000000160b167207 */ /* 0x040fe20005800000 */
[----:B------:R-:W-:Y:S01]  /*1630*/  @!P6 IMAD.MOV R36, RZ, RZ, -R36 ;  /* 0x000000ffff24e224 */ /* 0x000fe200078e0a24 */
[----:B------:R-:W-:Y:S01]  /*1640*/  SHF.R.S32.HI R103, RZ, 0x1f, R12 ;  /* 0x0000001fff677819 */ /* 0x000fe2000001140c */
[----:B------:R-:W-:Y:S01]  /*1650*/  IMAD R8, R8, UR4, RZ ;  /* 0x0000000408087c24 */ /* 0x000fe2000f8e02ff */
[----:B------:R-:W-:Y:S01]  /*1660*/  IADD3 R79, P1, R12, UR14, RZ ;  /* 0x0000000e0c4f7c10 */ /* 0x000fe2000ff3e0ff */
[----:B------:R-:W-:Y:S01]  /*1670*/  IMAD R24, R24, UR4, RZ ;  /* 0x0000000418187c24 */ /* 0x000fe2000f8e02ff */
[C---:B------:R-:W-:Y:S01]  /*1680*/  SEL R14, R11.reuse, R14, !P3 ;  /* 0x0000000e0b0e7207 */ /* 0x040fe20005800000 */
[----:B------:R-:W-:Y:S01]  /*1690*/  IMAD R6, R6, UR4, RZ ;  /* 0x0000000406067c24 */ /* 0x000fe2000f8e02ff */
[C---:B------:R-:W-:Y:S01]  /*16a0*/  SEL R16, R11.reuse, R16, !P3 ;  /* 0x000000100b107207 */ /* 0x040fe20005800000 */
[----:B------:R-:W-:Y:S01]  /*16b0*/  IMAD R22, R22, UR4, RZ ;  /* 0x0000000416167c24 */ /* 0x000fe2000f8e02ff */
[----:B------:R-:W-:Y:S01]  /*16c0*/  SEL R18, R11, R18, !P3 ;  /* 0x000000120b127207 */ /* 0x000fe20005800000 */
[----:B------:R-:W-:Y:S01]  /*16d0*/  IMAD R19, R19, UR5, RZ ;  /* 0x0000000513137c24 */ /* 0x000fe2000f8e02ff */
[C---:B------:R-:W-:Y:S01]  /*16e0*/  SEL R20, R11.reuse, R20, !P3 ;  /* 0x000000140b147207 */ /* 0x040fe20005800000 */
        /* <DEDUP_REMOVED lines=13> */
[----:B------:R-:W-:Y:S01]  /*17c0*/  SEL R11, R11, R36, !P3 ;  /* 0x000000240b0b7207 */ /* 0x000fe20005800000 */
[----:B------:R-:W-:Y:S01]  /*17d0*/  IMAD R30, R30, UR4, RZ ;  /* 0x000000041e1e7c24 */ /* 0x000fe2000f8e02ff */
[----:B------:R-:W-:Y:S01]  /*17e0*/  SHF.R.S32.HI R99, RZ, 0x1f, R8 ;  /* 0x0000001fff637819 */ /* 0x000fe20000011408 */
[----:B------:R-:W-:Y:S01]  /*17f0*/  IMAD R32, R32, UR4, RZ ;  /* 0x0000000420207c24 */ /* 0x000fe2000f8e02ff */
[----:B------:R-:W-:Y:S01]  /*1800*/  IADD3 R77, P2, R8, UR14, RZ ;  /* 0x0000000e084d7c10 */ /* 0x000fe2000ff5e0ff */
[----:B------:R-:W-:Y:S01]  /*1810*/  IMAD R11, R11, UR4, RZ ;  /* 0x000000040b0b7c24 */ /* 0x000fe2000f8e02ff */
[----:B------:R-:W-:Y:S01]  /*1820*/  IADD3.X R103, R103, UR15, RZ, P1, !PT ;  /* 0x0000000f67677c10 */ /* 0x000fe20008ffe4ff */
[----:B------:R-:W-:Y:S01]  /*1830*/  IMAD R34, R34, UR4, RZ ;  /* 0x0000000422227c24 */ /* 0x000fe2000f8e02ff */
[----:B------:R-:W-:Y:S01]  /*1840*/  SHF.R.S32.HI R70, RZ, 0x1f, R24 ;  /* 0x0000001fff467819 */ /* 0x000fe20000011418 */
[----:B------:R-:W-:Y:S01]  /*1850*/  UIADD3 UR5, UR8, 0x800, URZ ;  /* 0x0000080008057890 */ /* 0x000fe2000fffe03f */
[----:B------:R-:W-:Y:S01]  /*1860*/  IADD3 R105, P1, R24, UR14, RZ ;  /* 0x0000000e18697c10 */ /* 0x000fe2000ff3e0ff */
[----:B------:R-:W-:Y:S01]  /*1870*/  USHF.R.U32.HI UR4, URZ, 0x4, UR8 ;  /* 0x000000043f047899 */ /* 0x000fe20008011608 */
[----:B------:R-:W-:Y:S01]  /*1880*/  LOP3.LUT R7, R5, 0x90, R38, 0xf8, !PT ;  /* 0x0000009005077812 */ /* 0x000fe200078ef826 */
[----:B------:R-:W-:Y:S01]  /*1890*/  USHF.R.U32.HI UR5, URZ, 0x4, UR5 ;  /* 0x000000043f057899 */ /* 0x000fe20008011605 */
[----:B------:R-:W-:Y:S01]  /*18a0*/  SHF.R.S32.HI R89, RZ, 0x1f, R6 ;  /* 0x0000001fff597819 */ /* 0x000fe20000011406 */
[-C--:B0-----:R-:W-:Y:S01]  /*18b0*/  IMAD R23, R23, R3.reuse, RZ ;  /* 0x0000000317177224 */ /* 0x081fe200078e02ff */
[----:B------:R-:W-:Y:S01]  /*18c0*/  IADD3 R5, P3, R6, UR14, RZ ;  /* 0x0000000e06057c10 */ /* 0x000fe2000ff7e0ff */
[-C--:B------:R-:W-:Y:S01]  /*18d0*/  IMAD R17, R17, R3.reuse, RZ ;  /* 0x0000000311117224 */ /* 0x080fe200078e02ff */
[----:B------:R-:W-:Y:S01]  /*18e0*/  IADD3.X R99, R99, UR15, RZ, P2, !PT ;  /* 0x0000000f63637c10 */ /* 0x000fe200097fe4ff */
[-C--:B------:R-:W-:Y:S01]  /*18f0*/  IMAD R15, R15, R3.reuse, RZ ;  /* 0x000000030f0f7224 */ /* 0x080fe200078e02ff */
[----:B------:R-:W-:Y:S01]  /*1900*/  SHF.R.S32.HI R66, RZ, 0x1f, R22 ;  /* 0x0000001fff427819 */ /* 0x000fe20000011416 */
[-C--:B------:R-:W-:Y:S01]  /*1910*/  IMAD R13, R13, R3.reuse, RZ ;  /* 0x000000030d0d7224 */ /* 0x080fe200078e02ff */
[----:B------:R-:W-:Y:S01]  /*1920*/  IADD3 R101, P2, R22, UR14, RZ ;  /* 0x0000000e16657c10 */ /* 0x000fe2000ff5e0ff */
[-C--:B------:R-:W-:Y:S01]  /*1930*/  IMAD R9, R62, R3.reuse, RZ ;  /* 0x000000033e097224 */ /* 0x080fe200078e02ff */
[----:B------:R-:W-:Y:S01]  /*1940*/  IADD3.X R70, R70, UR15, RZ, P1, !PT ;  /* 0x0000000f46467c10 */ /* 0x000fe20008ffe4ff */
[-C--:B------:R-:W-:Y:S01]  /*1950*/  IMAD R8, R60, R3.reuse, RZ ;  /* 0x000000033c087224 */ /* 0x080fe200078e02ff */
[----:B------:R-:W-:Y:S01]  /*1960*/  IADD3 R72, P1, R19, UR12, RZ ;  /* 0x0000000c13487c10 */ /* 0x000fe2000ff3e0ff */
[----:B------:R-:W-:Y:S01]  /*1970*/  IMAD R6, R64, R3, RZ ;  /* 0x0000000340067224 */ /* 0x000fe200078e02ff */
[----:B------:R-:W-:-:S02]  /*1980*/  IADD3.X R89, R89, UR15, RZ, P3, !PT ;  /* 0x0000000f59597c10 */ /* 0x000fc40009ffe4ff */
[----:B------:R-:W-:Y:S02]  /*1990*/  CS2R R24, SRZ ;  /* 0x0000000000187805 */ /* 0x000fe4000001ff00 */
[----:B------:R-:W-:Y:S02]  /*19a0*/  SHF.R.S32.HI R107, RZ, 0x1f, R14 ;  /* 0x0000001fff6b7819 */ /* 0x000fe4000001140e */
[----:B------:R-:W-:Y:S02]  /*19b0*/  CS2R R36, SRZ ;  /* 0x0000000000247805 */ /* 0x000fe4000001ff00 */
[----:B------:R-:W-:Y:S02]  /*19c0*/  IADD3 R81, P0, R14, UR14, RZ ;  /* 0x0000000e0e517c10 */ /* 0x000fe4000ff1e0ff */
[----:B------:R-:W-:Y:S02]  /*19d0*/  CS2R R38, SRZ ;  /* 0x0000000000267805 */ /* 0x000fe4000001ff00 */
[----:B------:R-:W-:Y:S01]  /*19e0*/  SHF.R.S32.HI R111, RZ, 0x1f, R16 ;  /* 0x0000001fff6f7819 */ /* 0x000fe20000011410 */
[----:B------:R-:W-:Y:S01]  /*19f0*/  USHF.L.U32 UR12, UR6, 0x5, URZ ;  /* 0x00000005060c7899 */ /* 0x000fe2000800063f */
[----:B------:R-:W-:Y:S01]  /*1a00*/  IADD3 R83, P4, R16, UR14, RZ ;  /* 0x0000000e10537c10 */ /* 0x000fe2000ff9e0ff */
[----:B------:R-:W-:Y:S01]  /*1a10*/  USGXT.U32 UR4, UR4, 0xe ;  /* 0x0000000e0404789a */ /* 0x000fe20008000000 */
[----:B------:R-:W-:Y:S01]  /*1a20*/  SHF.R.S32.HI R115, RZ, 0x1f, R18 ;  /* 0x0000001fff737819 */ /* 0x000fe20000011412 */
[----:B------:R-:W-:Y:S01]  /*1a30*/  USGXT.U32 UR6, UR5, 0xe ;  /* 0x0000000e0506789a */ /* 0x000fe20008000000 */
[----:B------:R-:W-:-:S02]  /*1a40*/  IADD3 R85, P6, R18, UR14, RZ ;  /* 0x0000000e12557c10 */ /* 0x000fc4000ffde0ff */
[----:B------:R-:W-:Y:S02]  /*1a50*/  SHF.R.S32.HI R119, RZ, 0x1f, R20 ;  /* 0x0000001fff777819 */ /* 0x000fe40000011414 */
[----:B------:R-:W-:Y:S02]  /*1a60*/  IADD3 R87, P5, R20, UR14, RZ ;  /* 0x0000000e14577c10 */ /* 0x000fe4000ffbe0ff */
[----:B------:R-:W-:Y:S02]  /*1a70*/  SHF.R.S32.HI R123, RZ, 0x1f, R10 ;  /* 0x0000001fff7b7819 */ /* 0x000fe4000001140a */
[----:B------:R-:W-:Y:S01]  /*1a80*/  IADD3 R97, P3, R10, UR14, RZ ;  /* 0x0000000e0a617c10 */ /* 0x000fe2000ff7e0ff */
[----:B------:R-:W-:Y:S01]  /*1a90*/  IMAD.SHL.U32 R10, R3, 0x20, RZ ;  /* 0x00000020030a7824 */ /* 0x000fe200078e00ff */
[----:B------:R-:W-:Y:S02]  /*1aa0*/  IADD3.X R66, R66, UR15, RZ, P2, !PT ;  /* 0x0000000f42427c10 */ /* 0x000fe400097fe4ff */
[----:B------:R-:W-:-:S02]  /*1ab0*/  SHF.R.S32.HI R63, RZ, 0x1f, R11 ;  /* 0x0000001fff3f7819 */ /* 0x000fc4000001140b */
[----:B------:R-:W-:Y:S02]  /*1ac0*/  IADD3 R68, P2, R11, UR14, RZ ;  /* 0x0000000e0b447c10 */ /* 0x000fe4000ff5e0ff */
[----:B------:R-:W-:Y:S02]  /*1ad0*/  LEA.HI.X.SX32 R61, R19, UR13, 0x1, P1 ;  /* 0x0000000d133d7c11 */ /* 0x000fe400088f0eff */
[C---:B------:R-:W-:Y:S02]  /*1ae0*/  LOP3.LUT R22, R64.reuse, 0x1a, RZ, 0xfc, !PT ;  /* 0x0000001a40167812 */ /* 0x040fe400078efcff */
[C---:B------:R-:W-:Y:S02]  /*1af0*/  LOP3.LUT R21, R64.reuse, 0x18, RZ, 0xfc, !PT ;  /* 0x0000001840157812 */ /* 0x040fe400078efcff */
[----:B------:R-:W-:Y:S01]  /*1b00*/  LOP3.LUT R20, R64, 0x16, RZ, 0xfc, !PT ;  /* 0x0000001640147812 */ /* 0x000fe200078efcff */
[-C--:B------:R-:W-:Y:S01]  /*1b10*/  IMAD R22, R22, R3.reuse, RZ ;  /* 0x0000000316167224 */ /* 0x080fe200078e02ff */
[C---:B------:R-:W-:Y:S01]  /*1b20*/  LOP3.LUT R19, R64.reuse, 0x14, RZ, 0xfc, !PT ;  /* 0x0000001440137812 */ /* 0x040fe200078efcff */
[-C--:B------:R-:W-:Y:S01]  /*1b30*/  IMAD R21, R21, R3.reuse, RZ ;  /* 0x0000000315157224 */ /* 0x080fe200078e02ff */
[----:B------:R-:W-:Y:S01]  /*1b40*/  LOP3.LUT R18, R64, 0x12, RZ, 0xfc, !PT ;  /* 0x0000001240127812 */ /* 0x000fe200078efcff */
[-C--:B------:R-:W-:Y:S01]  /*1b50*/  IMAD R20, R20, R3.reuse, RZ ;  /* 0x0000000314147224 */ /* 0x080fe200078e02ff */
[C---:B------:R-:W-:Y:S01]  /*1b60*/  LOP3.LUT R16, R64.reuse, 0xc, RZ, 0xfc, !PT ;  /* 0x0000000c40107812 */ /* 0x040fe200078efcff */
[-C--:B------:R-:W-:Y:S01]  /*1b70*/  IMAD R19, R19, R3.reuse, RZ ;  /* 0x0000000313137224 */ /* 0x080fe200078e02ff */
[----:B------:R-:W-:Y:S01]  /*1b80*/  LOP3.LUT R14, R64, 0x8, RZ, 0xfc, !PT ;  /* 0x00000008400e7812 */ /* 0x000fe200078efcff */
[-C--:B------:R-:W-:Y:S01]  /*1b90*/  IMAD R18, R18, R3.reuse, RZ ;  /* 0x0000000312127224 */ /* 0x080fe200078e02ff */
[----:B------:R-:W-:Y:S01]  /*1ba0*/  LOP3.LUT R12, R64, 0x4, RZ, 0xfc, !PT ;  /* 0x00000004400c7812 */ /* 0x000fe200078efcff */
[-C--:B------:R-:W-:Y:S01]  /*1bb0*/  IMAD R16, R16, R3.reuse, RZ ;  /* 0x0000000310107224 */ /* 0x080fe200078e02ff */
[----:B------:R-:W-:Y:S01]  /*1bc0*/  LOP3.LUT R11, R64, 0x2, RZ, 0xfc, !PT ;  /* 0x00000002400b7812 */ /* 0x000fe200078efcff */
[-C--:B------:R-:W-:Y:S01]  /*1bd0*/  IMAD R14, R14, R3.reuse, RZ ;  /* 0x000000030e0e7224 */ /* 0x080fe200078e02ff */
[----:B------:R-:W-:Y:S01]  /*1be0*/  IADD3.X R107, R107, UR15, RZ, P0, !PT ;  /* 0x0000000f6b6b7c10 */ /* 0x000fe200087fe4ff */
[-C--:B------:R-:W-:Y:S01]  /*1bf0*/  IMAD R12, R12, R3.reuse, RZ ;  /* 0x000000030c0c7224 */ /* 0x080fe200078e02ff */
[----:B------:R-:W-:Y:S01]  /*1c00*/  IADD3.X R111, R111, UR15, RZ, P4, !PT ;  /* 0x0000000f6f6f7c10 */ /* 0x000fe2000a7fe4ff */
[----:B------:R-:W-:Y:S01]  /*1c10*/  IMAD R11, R11, R3, RZ ;  /* 0x000000030b0b7224 */ /* 0x000fe200078e02ff */
[----:B------:R-:W-:-:S02]  /*1c20*/  IADD3.X R115, R115, UR15, RZ, P6, !PT ;  /* 0x0000000f73737c10 */ /* 0x000fc4000b7fe4ff */
[----:B------:R-:W-:Y:S02]  /*1c30*/  IADD3.X R119, R119, UR15, RZ, P5, !PT ;  /* 0x0000000f77777c10 */ /* 0x000fe4000affe4ff */
[----:B------:R-:W-:Y:S02]  /*1c40*/  IADD3.X R123, R123, UR15, RZ, P3, !PT ;  /* 0x0000000f7b7b7c10 */ /* 0x000fe40009ffe4ff */
[----:B------:R-:W-:Y:S02]  /*1c50*/  SHF.R.S32.HI R73, RZ, 0x1f, R26 ;  /* 0x0000001fff497819 */ /* 0x000fe4000001141a */
[----:B------:R-:W-:Y:S02]  /*1c60*/  IADD3 R109, P0, R26, UR14, RZ ;  /* 0x0000000e1a6d7c10 */ /* 0x000fe4000ff1e0ff */
[----:B------:R-:W-:Y:S02]  /*1c70*/  CS2R R26, SRZ ;  /* 0x00000000001a7805 */ /* 0x000fe4000001ff00 */
[----:B------:R-:W-:-:S02]  /*1c80*/  SHF.R.S32.HI R71, RZ, 0x1f, R28 ;  /* 0x0000001fff477819 */ /* 0x000fc4000001141c */
[----:B------:R-:W-:Y:S02]  /*1c90*/  IADD3 R113, P4, R28, UR14, RZ ;  /* 0x0000000e1c717c10 */ /* 0x000fe4000ff9e0ff */
[----:B------:R-:W-:Y:S02]  /*1ca0*/  CS2R R28, SRZ ;  /* 0x00000000001c7805 */ /* 0x000fe4000001ff00 */
        /* <DEDUP_REMOVED lines=9> */
[----:B------:R-:W-:-:S02]  /*1d40*/  LOP3.LUT R7, R7, R64, RZ, 0xfc, !PT ;  /* 0x0000004007077212 */ /* 0x000fc400078efcff */
[----:B------:R-:W-:Y:S02]  /*1d50*/  IADD3.X R73, R73, UR15, RZ, P0, !PT ;  /* 0x0000000f49497c10 */ /* 0x000fe400087fe4ff */
[----:B------:R-:W-:Y:S02]  /*1d60*/  IADD3.X R71, R71, UR15, RZ, P4, !PT ;  /* 0x0000000f47477c10 */ /* 0x000fe4000a7fe4ff */
[----:B------:R-:W-:Y:S02]  /*1d70*/  IADD3.X R69, R69, UR15, RZ, P6, !PT ;  /* 0x0000000f45457c10 */ /* 0x000fe4000b7fe4ff */
[----:B------:R-:W-:Y:S02]  /*1d80*/  IADD3.X R67, R67, UR15, RZ, P5, !PT ;  /* 0x0000000f43437c10 */ /* 0x000fe4000affe4ff */
[----:B------:R-:W-:Y:S02]  /*1d90*/  IADD3.X R65, R65, UR15, RZ, P3, !PT ;  /* 0x0000000f41417c10 */ /* 0x000fe40009ffe4ff */
[----:B------:R-:W-:-:S02]  /*1da0*/  IADD3.X R63, R63, UR15, RZ, P2, !PT ;  /* 0x0000000f3f3f7c10 */ /* 0x000fc400097fe4ff */
[----:B------:R-:W-:Y:S02]  /*1db0*/  SHF.R.S32.HI R4, RZ, 0x1f, R58 ;  /* 0x0000001fff047819 */ /* 0x000fe4000001143a */
[----:B------:R-:W-:-:S07]  /*1dc0*/  LOP3.LUT R3, R7, 0x10, RZ, 0x3c, !PT ;  /* 0x0000001007037812 */ /* 0x000fce00078e3cff */
.L_x_1:
[----:B------:R-:W-:Y:S02]  /*1dd0*/  ISETP.GE.AND P0, PT, R64, UR9, PT ;  /* 0x0000000940007c0c */ /* 0x000fe4000bf06270 */
[----:B------:R-:W-:Y:S02]  /*1de0*/  IADD3 R94, P1, R6, R72, RZ ;  /* 0x00000048065e7210 */ /* 0x000fe40007f3e0ff */
[----:B------:R-:W-:Y:S02]  /*1df0*/  LOP3.LUT R74, R64, 0x2, RZ, 0xfc, !PT ;  /* 0x00000002404a7812 */ /* 0x000fe400078efcff */
[----:B------:R-:W-:Y:S02]  /*1e00*/  PRMT R108, RZ, 0x7610, R108 ;  /* 0x00007610ff6c7816 */ /* 0x000fe4000000006c */
[----:B------:R-:W-:Y:S02]  /*1e10*/  LEA.HI.X.SX32 R95, R6, R61, 0x1, P1 ;  /* 0x0000003d065f7211 */ /* 0x000fe400008f0eff */
[----:B------:R-:W-:-:S02]  /*1e20*/  ISETP.GE.AND P1, PT, R74, UR9, PT ;  /* 0x000000094a007c0c */ /* 0x000fc4000bf26270 */
[----:B------:R-:W-:Y:S01]  /*1e30*/  LOP3.LUT R74, R64, 0x4, RZ, 0xfc, !PT ;  /* 0x00000004404a7812 */ /* 0x000fe200078efcff */
[----:B------:R0:W2:Y:S01]  /*1e40*/  @!P0 LDG.E.U8 R108, desc[UR10][R94.64] ;  /* 0x0000000a5e6c8981 */ /* 0x0000a2000c1e1100 */
[CC--:B------:R-:W-:Y:S02]  /*1e50*/  IADD3 R92, P0, R11.reuse, R72.reuse, RZ ;  /* 0x000000480b5c7210 */ /* 0x0c0fe40007f1e0ff */
[----:B------:R-:W-:Y:S02]  /*1e60*/  ISETP.GE.AND P2, PT, R74, UR9, PT ;  /* 0x000000094a007c0c */ /* 0x000fe4000bf46270 */
[----:B------:R-:W-:Y:S02]  /*1e70*/  PRMT R110, RZ, 0x7610, R110 ;  /* 0x00007610ff6e7816 */ /* 0x000fe4000000006e */
[----:B------:R-:W-:Y:S02]  /*1e80*/  LEA.HI.X.SX32 R93, R11, R61, 0x1, P0 ;  /* 0x0000003d0b5d7211 */ /* 0x000fe400000f0eff */
[----:B------:R-:W-:-:S02]  /*1e90*/  IADD3 R90, P0, R12, R72, RZ ;  /* 0x000000480c5a7210 */ /* 0x000fc40007f1e0ff */
[----:B------:R-:W-:Y:S01]  /*1ea0*/  LOP3.LUT R74, R64, 0x6, RZ, 0xfc, !PT ;  /* 0x00000006404a7812 */ /* 0x000fe200078efcff */
[----:B------:R1:W3:Y:S01]  /*1eb0*/  @!P1 LDG.E.U8 R110, desc[UR10][R92.64] ;  /* 0x0000000a5c6e9981 */ /* 0x0002e2000c1e1100 */
[----:B------:R-:W-:Y:S02]  /*1ec0*/  PRMT R112, RZ, 0x7610, R112 ;  /* 0x00007610ff707816 */ /* 0x000fe40000000070 */
[----:B------:R-:W-:Y:S02]  /*1ed0*/  LEA.HI.X.SX32 R91, R12, R61, 0x1, P0 ;  /* 0x0000003d0c5b7211 */ /* 0x000fe400000f0eff */
[----:B------:R-:W-:Y:S02]  /*1ee0*/  ISETP.GE.AND P1, PT, R74, UR9, PT ;  /* 0x000000094a007c0c */ /* 0x000fe4000bf26270 */
[----:B------:R-:W-:Y:S01]  /*1ef0*/  LOP3.LUT R74, R64, 0x8, RZ, 0xfc, !PT ;  /* 0x00000008404a7812 */ /* 0x000fe200078efcff */
[----:B------:R4:W5:Y:S01]  /*1f00*/  @!P2 LDG.E.U8 R112, desc[UR10][R90.64] ;  /* 0x0000000a5a70a981 */ /* 0x000962000c1e1100 */
[----:B0-----:R-:W-:-:S02]  /*1f10*/  IADD3 R94, P0, R13, R72, RZ ;  /* 0x000000480d5e7210 */ /* 0x001fc40007f1e0ff */
[----:B------:R-:W-:Y:S02]  /*1f20*/  ISETP.GE.AND P2, PT, R74, UR9, PT ;  /* 0x000000094a007c0c */ /* 0x000fe4000bf46270 */
[----:B------:R-:W-:Y:S02]  /*1f30*/  PRMT R114, RZ, 0x7610, R114 ;  /* 0x00007610ff727816 */ /* 0x000fe40000000072 */
[----:B------:R-:W-:Y:S02]  /*1f40*/  LEA.HI.X.SX32 R95, R13, R61, 0x1, P0 ;  /* 0x0000003d0d5f7211 */ /* 0x000fe400000f0eff */
[----:B-1----:R-:W-:Y:S02]  /*1f50*/  IADD3 R92, P0, R14, R72, RZ ;  /* 0x000000480e5c7210 */ /* 0x002fe40007f1e0ff */
[----:B------:R-:W-:Y:S01]  /*1f60*/  LOP3.LUT R74, R64, 0xa, RZ, 0xfc, !PT ;  /* 0x0000000a404a7812 */ /* 0x000fe200078efcff */
[----:B------:R0:W5:Y:S01]  /*1f70*/  @!P1 LDG.E.U8 R114, desc[UR10][R94.64] ;  /* 0x0000000a5e729981 */ /* 0x000162000c1e1100 */
[----:B------:R-:W-:-:S02]  /*1f80*/  PRMT R116, RZ, 0x7610, R116 ;  /* 0x00007610ff747816 */ /* 0x000fc40000000074 */
[-C--:B------:R-:W-:Y:S02]  /*1f90*/  LEA.HI.X.SX32 R93, R14, R61.reuse, 0x1, P0 ;  /* 0x0000003d0e5d7211 */ /* 0x080fe400000f0eff */
[----:B------:R-:W-:Y:S02]  /*1fa0*/  ISETP.GE.AND P1, PT, R74, UR9, PT ;  /* 0x000000094a007c0c */ /* 0x000fe4000bf26270 */
[----:B------:R-:W-:Y:S01]  /*1fb0*/  LOP3.LUT R74, R64, 0xc, RZ, 0xfc, !PT ;  /* 0x0000000c404a7812 */ /* 0x000fe200078efcff */
[----:B------:R1:W5:Y:S01]  /*1fc0*/  @!P2 LDG.E.U8 R116, desc[UR10][R92.64] ;  /* 0x0000000a5c74a981 */ /* 0x000362000c1e1100 */
[C---:B----4-:R-:W-:Y:S02]  /*1fd0*/  IADD3 R90, P0, R15.reuse, R72, RZ ;  /* 0x000000480f5a7210 */ /* 0x050fe40007f1e0ff */
[----:B------:R-:W-:Y:S02]  /*1fe0*/  ISETP.GE.AND P2, PT, R74, UR9, PT ;  /* 0x000000094a007c0c */ /* 0x000fe4000bf46270 */
[----:B------:R-:W-:-:S02]  /*1ff0*/  LEA.HI.X.SX32 R91, R15, R61, 0x1, P0 ;  /* 0x0000003d0f5b7211 */ /* 0x000fc400000f0eff */
[C---:B0-----:R-:W-:Y:S02]  /*2000*/  IADD3 R94, P0, R16.reuse, R72, RZ ;  /* 0x00000048105e7210 */ /* 0x041fe40007f1e0ff */
[----:B------:R-:W-:Y:S02]  /*2010*/  PRMT R124, RZ, 0x7610, R124 ;  /* 0x00007610ff7c7816 */ /* 0x000fe4000000007c */
[----:B------:R-:W-:Y:S02]  /*2020*/  LEA.HI.X.SX32 R95, R16, R61, 0x1, P0 ;  /* 0x0000003d105f7211 */ /* 0x000fe400000f0eff */
[----:B------:R-:W-:-:S03]  /*2030*/  PRMT R120, RZ, 0x7610, R120 ;  /* 0x00007610ff787816 */ /* 0x000fc60000000078 */
[----:B------:R-:W4:Y:S04]  /*2040*/  @!P2 LDG.E.U8 R124, desc[UR10][R94.64] ;  /* 0x0000000a5e7ca981 */ /* 0x000f28000c1e1100 */
[----:B------:R0:W4:Y:S01]  /*2050*/  @!P1 LDG.E.U8 R120, desc[UR10][R90.64] ;  /* 0x0000000a5a789981 */ /* 0x000122000c1e1100 */
[----:B------:R-:W-:Y:S02]  /*2060*/  LOP3.LUT R74, R64, 0x10, RZ, 0xfc, !PT ;  /* 0x00000010404a7812 */ /* 0x000fe400078efcff */
[----:B-1----:R-:W-:Y:S02]  /*2070*/  IADD3 R92, P0, R8, R72, RZ ;  /* 0x00000048085c7210 */ /* 0x002fe40007f1e0ff */
[----:B------:R-:W-:Y:S02]  /*2080*/  ISETP.GE.AND P1, PT, R60, UR9, PT ;  /* 0x000000093c007c0c */ /* 0x000fe4000bf26270 */
[----:B------:R-:W-:-:S02]  /*2090*/  ISETP.GE.AND P2, PT, R74, UR9, PT ;  /* 0x000000094a007c0c */ /* 0x000fc4000bf46270 */
[----:B------:R-:W-:Y:S02]  /*20a0*/  LEA.HI.X.SX32 R93, R8, R61, 0x1, P0 ;  /* 0x0000003d085d7211 */ /* 0x000fe400000f0eff */
[----:B0-----:R-:W-:Y:S02]  /*20b0*/  IADD3 R90, P0, R17, R72, RZ ;  /* 0x00000048115a7210 */ /* 0x001fe40007f1e0ff */
[C---:B------:R-:W-:Y:S02]  /*20c0*/  LOP3.LUT R74, R64.reuse, 0x12, RZ, 0xfc, !PT ;  /* 0x00000012404a7812 */ /* 0x040fe400078efcff */
[----:B------:R-:W-:Y:S02]  /*20d0*/  LOP3.LUT R76, R64, 0x14, RZ, 0xfc, !PT ;  /* 0x00000014404c7812 */ /* 0x000fe400078efcff */
[----:B------:R-:W-:Y:S02]  /*20e0*/  PRMT R122, RZ, 0x7610, R122 ;  /* 0x00007610ff7a7816 */ /* 0x000fe4000000007a */
[----:B------:R-:W-:-:S02]  /*20f0*/  PRMT R118, RZ, 0x7610, R118 ;  /* 0x00007610ff767816 */ /* 0x000fc40000000076 */
[----:B------:R-:W-:Y:S02]  /*2100*/  LEA.HI.X.SX32 R91, R17, R61, 0x1, P0 ;  /* 0x0000003d115b7211 */ /* 0x000fe400000f0eff */
[----:B------:R-:W-:Y:S01]  /*2110*/  ISETP.GE.AND P3, PT, R74, UR9, PT ;  /* 0x000000094a007c0c */ /* 0x000fe2000bf66270 */
[----:B------:R0:W4:Y:S01]  /*2120*/  @!P1 LDG.E.U8 R122, desc[UR10][R92.64] ;  /* 0x0000000a5c7a9981 */ /* 0x000122000c1e1100 */
[----:B------:R-:W-:Y:S02]  /*2130*/  ISETP.GE.AND P4, PT, R76, UR9, PT ;  /* 0x000000094c007c0c */ /* 0x000fe4000bf86270 */
[C---:B------:R-:W-:Y:S01]  /*2140*/  LOP3.LUT R74, R64.reuse, 0x16, RZ, 0xfc, !PT ;  /* 0x00000016404a7812 */ /* 0x040fe200078efcff */
[----:B------:R1:W4:Y:S01]  /*2150*/  @!P2 LDG.E.U8 R118, desc[UR10][R90.64] ;  /* 0x0000000a5a76a981 */ /* 0x000322000c1e1100 */
[----:B------:R-:W-:Y:S02]  /*2160*/  LOP3.LUT R76, R64, 0x18, RZ, 0xfc, !PT ;  /* 0x00000018404c7812 */ /* 0x000fe400078efcff */
[----:B------:R-:W-:-:S02]  /*2170*/  ISETP.GE.AND P2, PT, R74, UR9, PT ;  /* 0x000000094a007c0c */ /* 0x000fc4000bf46270 */
[-C--:B0-----:R-:W-:Y:S02]  /*2180*/  IADD3 R92, P6, R18, R72.reuse, RZ ;  /* 0x00000048125c7210 */ /* 0x081fe40007fde0ff */
[----:B------:R-:W-:Y:S02]  /*2190*/  ISETP.GE.AND P1, PT, R76, UR9, PT ;  /* 0x000000094c007c0c */ /* 0x000fe4000bf26270 */
[----:B-1----:R-:W-:Y:S02]  /*21a0*/  IADD3 R90, P5, R19, R72, RZ ;  /* 0x00000048135a7210 */ /* 0x002fe40007fbe0ff */
[----:B------:R-:W-:Y:S02]  /*21b0*/  PRMT R74, RZ, 0x7610, R74 ;  /* 0x00007610ff4a7816 */ /* 0x000fe4000000004a */
[----:B------:R-:W-:Y:S02]  /*21c0*/  PRMT R76, RZ, 0x7610, R76 ;  /* 0x00007610ff4c7816 */ /* 0x000fe4000000004c */
[----:B------:R-:W-:-:S02]  /*21d0*/  LOP3.LUT R78, R64, 0x1a, RZ, 0xfc, !PT ;  /* 0x0000001a404e7812 */ /* 0x000fc400078efcff */
[-C--:B------:R-:W-:Y:S02]  /*21e0*/  LEA.HI.X.SX32 R93, R18, R61.reuse, 0x1, P6 ;  /* 0x0000003d125d7211 */ /* 0x080fe400030f0eff */
[-C--:B------:R-:W-:Y:S02]  /*21f0*/  LEA.HI.X.SX32 R91, R19, R61.reuse, 0x1, P5 ;  /* 0x0000003d135b7211 */ /* 0x080fe400028f0eff */
[----:B------:R-:W-:Y:S01]  /*2200*/  IADD3 R94, P6, R20, R72, RZ ;  /* 0x00000048145e7210 */ /* 0x000fe20007fde0ff */
[----:B------:R-:W4:Y:S01]  /*2210*/  @!P3 LDG.E.U8 R74, desc[UR10][R92.64] ;  /* 0x0000000a5c4ab981 */ /* 0x000f22000c1e1100 */
[----:B------:R-:W-:Y:S02]  /*2220*/  ISETP.GE.AND P0, PT, R78, UR9, PT ;  /* 0x000000094e007c0c */ /* 0x000fe4000bf06270 */
[----:B------:R-:W-:Y:S01]  /*2230*/  PRMT R78, RZ, 0x7610, R78 ;  /* 0x00007610ff4e7816 */ /* 0x000fe2000000004e */
[----:B------:R0:W4:Y:S01]  /*2240*/  @!P4 LDG.E.U8 R76, desc[UR10][R90.64] ;  /* 0x0000000a5a4cc981 */ /* 0x000122000c1e1100 */
[----:B------:R-:W-:-:S02]  /*2250*/  LEA.HI.X.SX32 R95, R20, R61, 0x1, P6 ;  /* 0x0000003d145f7211 */ /* 0x000fc400030f0eff */
[----:B------:R-:W-:Y:S02]  /*2260*/  PRMT R80, RZ, 0x7610, R80 ;  /* 0x00007610ff507816 */ /* 0x000fe40000000050 */
[----:B------:R-:W-:Y:S01]  /*2270*/  LOP3.LUT R82, R64, 0x1c, RZ, 0xfc, !PT ;  /* 0x0000001c40527812 */ /* 0x000fe200078efcff */
[----:B------:R1:W4:Y:S01]  /*2280*/  @!P2 LDG.E.U8 R78, desc[UR10][R94.64] ;  /* 0x0000000a5e4ea981 */ /* 0x000322000c1e1100 */
[CC--:B0-----:R-:W-:Y:S02]  /*2290*/  IADD3 R90, P3, R21.reuse, R72.reuse, RZ ;  /* 0x00000048155a7210 */ /* 0x0c1fe40007f7e0ff */
[----:B------:R-:W-:Y:S02]  /*22a0*/  IADD3 R92, P2, R22, R72, RZ ;  /* 0x00000048165c7210 */ /* 0x000fe40007f5e0ff */
[----:B------:R-:W-:Y:S02]  /*22b0*/  LEA.HI.X.SX32 R91, R21, R61, 0x1, P3 ;  /* 0x0000003d155b7211 */ /* 0x000fe400018f0eff */
[----:B------:R-:W-:-:S02]  /*22c0*/  ISETP.GE.AND P3, PT, R82, UR9, PT ;  /* 0x0000000952007c0c */ /* 0x000fc4000bf66270 */
[-C--:B------:R-:W-:Y:S01]  /*22d0*/  LEA.HI.X.SX32 R93, R22, R61.reuse, 0x1, P2 ;  /* 0x0000003d165d7211 */ /* 0x080fe200010f0eff */
[----:B------:R0:W4:Y:S01]  /*22e0*/  @!P1 LDG.E.U8 R80, desc[UR10][R90.64] ;  /* 0x0000000a5a509981 */ /* 0x000122000c1e1100 */
[----:B------:R-:W-:Y:S02]  /*22f0*/  PRMT R82, RZ, 0x7610, R82 ;  /* 0x00007610ff527816 */ /* 0x000fe40000000052 */
[C---:B-1----:R-:W-:Y:S02]  /*2300*/  IADD3 R94, P1, R23.reuse, R72, RZ ;  /* 0x00000048175e7210 */ /* 0x042fe40007f3e0ff */
[----:B------:R-:W-:Y:S02]  /*2310*/  ISETP.GE.AND P2, PT, R62, UR9, PT ;  /* 0x000000093e007c0c */ /* 0x000fe4000bf46270 */
[----:B------:R-:W-:Y:S01]  /*2320*/  LOP3.LUT R86, R0, 0x1f, RZ, 0xc0, !PT ;  /* 0x0000001f00567812 */ /* 0x000fe200078ec0ff */
[----:B------:R1:W4:Y:S01]  /*2330*/  @!P0 LDG.E.U8 R82, desc[UR10][R92.64] ;  /* 0x0000000a5c528981 */ /* 0x000322000c1e1100 */
[----:B------:R-:W-:-:S02]  /*2340*/  LEA.HI.X.SX32 R95, R23, R61, 0x1, P1 ;  /* 0x0000003d175f7211 */ /* 0x000fc400008f0eff */
[C---:B0-----:R-:W-:Y:S02]  /*2350*/  IADD3 R90, P1, R9.reuse, R72, RZ ;  /* 0x00000048095a7210 */ /* 0x041fe40007f3e0ff */
[----:B------:R-:W-:Y:S02]  /*2360*/  ISETP.GE.AND P0, PT, R86, UR9, PT ;  /* 0x0000000956007c0c */ /* 0x000fe4000bf06270 */
[----:B------:R-:W-:Y:S02]  /*2370*/  PRMT R84, RZ, 0x7610, R84 ;  /* 0x00007610ff547816 */ /* 0x000fe40000000054 */
[----:B------:R-:W-:Y:S02]  /*2380*/  PRMT R86, RZ, 0x7610, R86 ;  /* 0x00007610ff567816 */ /* 0x000fe40000000056 */
[----:B------:R-:W-:Y:S02]  /*2390*/  LEA.HI.X.SX32 R91, R9, R61, 0x1, P1 ;  /* 0x0000003d095b7211 */ /* 0x000fe400008f0eff */
[----:B------:R0:W4:Y:S01]  /*23a0*/  @!P3 LDG.E.U8 R84, desc[UR10][R94.64] ;  /* 0x0000000a5e54b981 */ /* 0x000122000c1e1100 */
[----:B------:R-:W-:-:S03]  /*23b0*/  IADD3 RZ, P1, R58, R121, RZ ;  /* 0x000000793aff7210 */ /* 0x000fc60007f3e0ff */
[----:B------:R0:W4:Y:S01]  /*23c0*/  @!P2 LDG.E.U8 R86, desc[UR10][R90.64] ;  /* 0x0000000a5a56a981 */ /* 0x000122000c1e1100 */
[----:B------:R-:W-:Y:S01]  /*23d0*/  BAR.SYNC.DEFER_BLOCKING 0x0 ;  /* 0x0000000000007b1d */ /* 0x000fe20000010000 */
[----:B-1----:R-:W-:Y:S01]  /*23e0*/  IMAD.X R93, R4, 0x1, R67, P1 ;  /* 0x00000001045d7824 */ /* 0x002fe200008e0643 */
[----:B------:R-:W-:-:S05]  /*23f0*/  IADD3 RZ, P1, R58, R117, RZ ;  /* 0x000000753aff7210 */ /* 0x000fca0007f3e0ff */
[----:B0-----:R-:W-:Y:S01]  /*2400*/  IMAD.X R95, R4, 0x1, R69, P1 ;  /* 0x00000001045f7824 */ /* 0x001fe200008e0645 */
[C---:B------:R-:W-:Y:S01]  /*2410*/  IADD3 RZ, P1, R58.reuse, R113, RZ ;  /* 0x000000713aff7210 */ /* 0x040fe20007f3e0ff */
[----:B------:R-:W-:Y:S01]  /*2420*/  IMAD.IADD R92, R58, 0x1, R121 ;  /* 0x000000013a5c7824 */ /* 0x000fe200078e0279 */
[----:B------:R-:W-:-:S03]  /*2430*/  PRMT R88, RZ, 0x7610, R88 ;  /* 0x00007610ff587816 */ /* 0x000fc60000000058 */
[----:B------:R-:W-:Y:S01]  /*2440*/  IMAD.X R91, R4, 0x1, R71, P1 ;  /* 0x00000001045b7824 */ /* 0x000fe200008e0647 */
[C---:B------:R-:W-:Y:S01]  /*2450*/  IADD3 RZ, P1, R58.reuse, R109, RZ ;  /* 0x0000006d3aff7210 */ /* 0x040fe20007f3e0ff */
[C---:B------:R-:W-:Y:S01]  /*2460*/  IMAD.IADD R94, R58.reuse, 0x1, R117 ;  /* 0x000000013a5e7824 */ /* 0x040fe200078e0275 */
[----:B------:R-:W-:Y:S01]  /*2470*/  PRMT R96, RZ, 0x7610, R96 ;  /* 0x00007610ff607816 */ /* 0x000fe20000000060 */
[----:B------:R-:W-:Y:S01]  /*2480*/  IMAD.IADD R90, R58, 0x1, R113 ;  /* 0x000000013a5a7824 */ /* 0x000fe200078e0271 */
[----:B------:R-:W-:Y:S01]  /*2490*/  PRMT R98, RZ, 0x7610, R98 ;  /* 0x00007610ff627816 */ /* 0x000fe20000000062 */
[----:B------:R0:W4:Y:S04]  /*24a0*/  @!P0 LDG.E.U8 R88, desc[UR10][R92.64] ;  /* 0x0000000a5c588981 */ /* 0x000128000c1e1100 */
[----:B------:R1:W4:Y:S01]  /*24b0*/  @!P0 LDG.E.U8 R96, desc[UR10][R94.64] ;  /* 0x0000000a5e608981 */ /* 0x000322000c1e1100 */
[----:B------:R-:W-:-:S03]  /*24c0*/  PRMT R100, RZ, 0x7610, R100 ;  /* 0x00007610ff647816 */ /* 0x000fc60000000064 */
[----:B------:R1:W4:Y:S01]  /*24d0*/  @!P0 LDG.E.U8 R98, desc[UR10][R90.64] ;  /* 0x0000000a5a628981 */ /* 0x000322000c1e1100 */
[----:B0-----:R-:W-:Y:S01]  /*24e0*/  IMAD.X R93, R4, 0x1, R73, P1 ;  /* 0x00000001045d7824 */ /* 0x001fe200008e0649 */
[----:B------:R-:W-:-:S05]  /*24f0*/  IADD3 RZ, P1, R58, R105, RZ ;  /* 0x000000693aff7210 */ /* 0x000fca0007f3e0ff */
[----:B-1----:R-:W-:Y:S01]  /*2500*/  IMAD.X R95, R4, 0x1, R70, P1 ;  /* 0x00000001045f7824 */ /* 0x002fe200008e0646 */
[C---:B------:R-:W-:Y:S01]  /*2510*/  IADD3 RZ, P1, R58.reuse, R101, RZ ;  /* 0x000000653aff7210 */ /* 0x040fe20007f3e0ff */
[----:B------:R-:W-:-:S04]  /*2520*/  IMAD.IADD R92, R58, 0x1, R109 ;  /* 0x000000013a5c7824 */ /* 0x000fc800078e026d */
[----:B------:R-:W-:Y:S01]  /*2530*/  IMAD.X R91, R4, 0x1, R66, P1 ;  /* 0x00000001045b7824 */ /* 0x000fe200008e0642 */
[C---:B------:R-:W-:Y:S01]  /*2540*/  IADD3 RZ, P1, R58.reuse, R97, RZ ;  /* 0x000000613aff7210 */ /* 0x040fe20007f3e0ff */
[----:B------:R0:W4:Y:S01]  /*2550*/  @!P0 LDG.E.U8 R100, desc[UR10][R92.64] ;  /* 0x0000000a5c648981 */ /* 0x000122000c1e1100 */
[----:B------:R-:W-:Y:S01]  /*2560*/  PRMT R102, RZ, 0x7610, R102 ;  /* 0x00007610ff667816 */ /* 0x000fe20000000066 */
[C---:B------:R-:W-:Y:S01]  /*2570*/  IMAD.IADD R94, R58.reuse, 0x1, R105 ;  /* 0x000000013a5e7824 */ /* 0x040fe200078e0269 */
[----:B------:R-:W-:Y:S01]  /*2580*/  PRMT R104, RZ, 0x7610, R104 ;  /* 0x00007610ff687816 */ /* 0x000fe20000000068 */
[----:B------:R-:W-:-:S03]  /*2590*/  IMAD.IADD R90, R58, 0x1, R101 ;  /* 0x000000013a5a7824 */ /* 0x000fc600078e0265 */
[----:B------:R1:W4:Y:S01]  /*25a0*/  @!P0 LDG.E.U8 R102, desc[UR10][R94.64] ;  /* 0x0000000a5e668981 */ /* 0x000322000c1e1100 */
[----:B0-----:R-:W-:Y:S01]  /*25b0*/  IMAD.X R93, R4, 0x1, R123, P1 ;  /* 0x00000001045d7824 */ /* 0x001fe200008e067b */
[----:B------:R-:W-:Y:S02]  /*25c0*/  IADD3 RZ, P1, R58, R87, RZ ;  /* 0x000000573aff7210 */ /* 0x000fe40007f3e0ff */
[----:B------:R0:W4:Y:S03]  /*25d0*/  @!P0 LDG.E.U8 R104, desc[UR10][R90.64] ;  /* 0x0000000a5a688981 */ /* 0x000126000c1e1100 */
[----:B-1----:R-:W-:Y:S01]  /*25e0*/  IMAD.X R95, R4, 0x1, R119, P1 ;  /* 0x00000001045f7824 */ /* 0x002fe200008e0677 */
[C---:B------:R-:W-:Y:S01]  /*25f0*/  IADD3 RZ, P1, R58.reuse, R85, RZ ;  /* 0x000000553aff7210 */ /* 0x040fe20007f3e0ff */
[----:B------:R-:W-:Y:S01]  /*2600*/  IMAD.IADD R92, R58, 0x1, R97 ;  /* 0x000000013a5c7824 */ /* 0x000fe200078e0261 */
[----:B------:R-:W-:-:S03]  /*2610*/  PRMT R106, RZ, 0x7610, R106 ;  /* 0x00007610ff6a7816 */ /* 0x000fc6000000006a */
[----:B0-----:R-:W-:Y:S01]  /*2620*/  IMAD.X R91, R4, 0x1, R115, P1 ;  /* 0x00000001045b7824 */ /* 0x001fe200008e0673 */
[C---:B------:R-:W-:Y:S01]  /*2630*/  IADD3 RZ, P1, R58.reuse, R83, RZ ;  /* 0x000000533aff7210 */ /* 0x040fe20007f3e0ff */
[C---:B------:R-:W-:Y:S01]  /*2640*/  IMAD.IADD R94, R58.reuse, 0x1, R87 ;  /* 0x000000013a5e7824 */ /* 0x040fe200078e0257 */
[----:B------:R0:W4:Y:S01]  /*2650*/  @!P0 LDG.E.U8 R106, desc[UR10][R92.64] ;  /* 0x0000000a5c6a8981 */ /* 0x000122000c1e1100 */
[----:B------:R-:W-:Y:S02]  /*2660*/  IMAD.IADD R90, R58, 0x1, R85 ;  /* 0x000000013a5a7824 */ /* 0x000fe400078e0255 */
[----:B0-----:R-:W-:Y:S01]  /*2670*/  IMAD.X R93, R4, 0x1, R111, P1 ;  /* 0x00000001045d7824 */ /* 0x001fe200008e066f */
[C---:B------:R-:W-:Y:S01]  /*2680*/  IADD3 RZ, P1, R58.reuse, R81, RZ ;  /* 0x000000513aff7210 */ /* 0x040fe20007f3e0ff */
[----:B------:R-:W-:Y:S01]  /*2690*/  IMAD.IADD R92, R58, 0x1, R83 ;  /* 0x000000013a5c7824 */ /* 0x000fe200078e0253 */
[----:B--2---:R0:W-:Y:S02]  /*26a0*/  STS.U8 [R7+UR8], R108 ;  /* 0x0000006c07007988 */ /* 0x0041e40008000008 */
[----:B0-----:R-:W-:-:S02]  /*26b0*/  PRMT R108, RZ, 0x7610, R108 ;  /* 0x00007610ff6c7816 */ /* 0x001fc4000000006c */
[----:B---3--:R0:W-:Y:S04]  /*26c0*/  STS.U8 [R7+UR8+0x2], R110 ;  /* 0x0000026e07007988 */ /* 0x0081e80008000008 */
[----:B------:R1:W2:Y:S01]  /*26d0*/  @!P0 LDG.E.U8 R108, desc[UR10][R94.64] ;  /* 0x0000000a5e6c8981 */ /* 0x0002a2000c1e1100 */
[----:B0-----:R-:W-:Y:S01]  /*26e0*/  PRMT R110, RZ, 0x7610, R110 ;  /* 0x00007610ff6e7816 */ /* 0x001fe2000000006e */
[----:B-1----:R-:W-:Y:S01]  /*26f0*/  IMAD.X R95, R4, 0x1, R107, P1 ;  /* 0x00000001045f7824 */ /* 0x002fe200008e066b */
[C---:B------:R-:W-:Y:S01]  /*2700*/  IADD3 RZ, P1, R58.reuse, R79, RZ ;  /* 0x0000004f3aff7210 */ /* 0x040fe20007f3e0ff */
[----:B-----5:R0:W-:Y:S01]  /*2710*/  STS.U8 [R7+UR8+0x4], R112 ;  /* 0x0000047007007988 */ /* 0x0201e20008000008 */
[----:B------:R-:W-:-:S03]  /*2720*/  IMAD.IADD R94, R58, 0x1, R81 ;  /* 0x000000013a5e7824 */ /* 0x000fc600078e0251 */
[----:B------:R1:W3:Y:S04]  /*2730*/  @!P0 LDG.E.U8 R110, desc[UR10][R90.64] ;  /* 0x0000000a5a6e8981 */ /* 0x0002e8000c1e1100 */
[----:B------:R5:W-:Y:S01]  /*2740*/  STS.U8 [R7+UR8+0x6], R114 ;  /* 0x0000067207007988 */ /* 0x000be20008000008 */
[----:B0-----:R-:W-:Y:S01]  /*2750*/  PRMT R112, RZ, 0x7610, R112 ;  /* 0x00007610ff707816 */ /* 0x001fe20000000070 */
[----:B-1----:R-:W-:Y:S01]  /*2760*/  IMAD.X R91, R4, 0x1, R103, P1 ;  /* 0x00000001045b7824 */ /* 0x002fe200008e0667 */
[----:B------:R-:W-:-:S04]  /*2770*/  IADD3 RZ, P1, R58, R77, RZ ;  /* 0x0000004d3aff7210 */ /* 0x000fc80007f3e0ff */
[----:B------:R0:W2:Y:S01]  /*2780*/  @!P0 LDG.E.U8 R112, desc[UR10][R92.64] ;  /* 0x0000000a5c708981 */ /* 0x0000a2000c1e1100 */
[----:B-----5:R-:W-:-:S03]  /*2790*/  PRMT R114, RZ, 0x7610, R114 ;  /* 0x00007610ff727816 */ /* 0x020fc60000000072 */
[----:B------:R1:W-:Y:S01]  /*27a0*/  STS.U8 [R7+UR8+0x8], R116 ;  /* 0x0000087407007988 */ /* 0x0003e20008000008 */
[----:B------:R-:W-:-:S03]  /*27b0*/  IMAD.IADD R90, R58, 0x1, R79 ;  /* 0x000000013a5a7824 */ /* 0x000fc600078e024f */
[----:B------:R5:W2:Y:S01]  /*27c0*/  @!P0 LDG.E.U8 R114, desc[UR10][R94.64] ;  /* 0x0000000a5e728981 */ /* 0x000aa2000c1e1100 */
[----:B0-----:R-:W-:Y:S01]  /*27d0*/  IMAD.X R93, R4, 0x1, R99, P1 ;  /* 0x00000001045d7824 */ /* 0x001fe200008e0663 */
[----:B-1----:R-:W-:Y:S02]  /*27e0*/  PRMT R116, RZ, 0x7610, R116 ;  /* 0x00007610ff747816 */ /* 0x002fe40000000074 */
[----:B-----5:R-:W-:-:S04]  /*27f0*/  IADD3 R94, P1, R58, R125, RZ ;  /* 0x0000007d3a5e7210 */ /* 0x020fc80007f3e0ff */
[----:B------:R0:W5:Y:S01]  /*2800*/  @!P0 LDG.E.U8 R116, desc[UR10][R90.64] ;  /* 0x0000000a5a748981 */ /* 0x000162000c1e1100 */
[----:B------:R-:W-:-:S03]  /*2810*/  IMAD.X R95, R4, 0x1, R65, P1 ;  /* 0x00000001045f7824 */ /* 0x000fc600008e0641 */
[----:B----4-:R1:W-:Y:S01]  /*2820*/  STS.U8 [R7+UR8+0xc], R124 ;  /* 0x00000c7c07007988 */ /* 0x0103e20008000008 */
[C---:B------:R-:W-:Y:S01]  /*2830*/  IMAD.IADD R92, R58.reuse, 0x1, R77 ;  /* 0x000000013a5c7824 */ /* 0x040fe200078e024d */
[----:B0-----:R-:W-:Y:S02]  /*2840*/  IADD3 R90, P1, R58, R68, RZ ;  /* 0x000000443a5a7210 */ /* 0x001fe40007f3e0ff */
[----:B------:R0:W-:Y:S01]  /*2850*/  STS.U8 [R7+UR8+0xa], R120 ;  /* 0x00000a7807007988 */ /* 0x0001e20008000008 */
[----:B-1----:R-:W-:Y:S02]  /*2860*/  PRMT R124, RZ, 0x7610, R124 ;  /* 0x00007610ff7c7816 */ /* 0x002fe4000000007c */
[----:B------:R-:W-:Y:S01]  /*2870*/  IMAD.X R91, R4, 0x1, R63, P1 ;  /* 0x00000001045b7824 */ /* 0x000fe200008e063f */
[----:B------:R-:W-:-:S03]  /*2880*/  IADD3 RZ, P1, R58, R5, RZ ;  /* 0x000000053aff7210 */ /* 0x000fc60007f3e0ff */
[----:B------:R1:W4:Y:S01]  /*2890*/  @!P0 LDG.E.U8 R124, desc[UR10][R94.64] ;  /* 0x0000000a5e7c8981 */ /* 0x000322000c1e1100 */
[----:B0-----:R-:W-:-:S06]  /*28a0*/  PRMT R120, RZ, 0x7610, R120 ;  /* 0x00007610ff787816 */ /* 0x001fcc0000000078 */
[----:B------:R0:W5:Y:S01]  /*28b0*/  @!P0 LDG.E.U8 R120, desc[UR10][R92.64] ;  /* 0x0000000a5c788981 */ /* 0x000162000c1e1100 */
[----:B-1----:R-:W-:Y:S02]  /*28c0*/  PRMT R94, RZ, 0x7610, R94 ;  /* 0x00007610ff5e7816 */ /* 0x002fe4000000005e */
[----:B------:R-:W-:-:S04]  /*28d0*/  PRMT R95, RZ, 0x7610, R95 ;  /* 0x00007610ff5f7816 */ /* 0x000fc8000000005f */
[----:B------:R-:W4:Y:S01]  /*28e0*/  @!P0 LDG.E.U8 R94, desc[UR10][R90.64] ;  /* 0x0000000a5a5e8981 */ /* 0x000f22000c1e1100 */
[----:B0-----:R-:W-:Y:S02]  /*28f0*/  IMAD.IADD R92, R58, 0x1, R5 ;  /* 0x000000013a5c7824 */ /* 0x001fe400078e0205 */
[----:B------:R-:W-:-:S05]  /*2900*/  IMAD.X R93, R4, 0x1, R89, P1 ;  /* 0x00000001045d7824 */ /* 0x000fca00008e0659 */
[----:B------:R-:W4:Y:S04]  /*2910*/  @!P0 LDG.E.U8 R95, desc[UR10][R92.64] ;  /* 0x0000000a5c5f8981 */ /* 0x000f28000c1e1100 */
[----:B------:R0:W-:Y:S04]  /*2920*/  STS.U8 [R7+UR8+0xe], R122 ;  /* 0x00000e7a07007988 */ /* 0x0001e80008000008 */
[----:B------:R0:W-:Y:S04]  /*2930*/  STS.U8 [R3+UR8], R118 ;  /* 0x0000007603007988 */ /* 0x0001e80008000008 */
[----:B------:R0:W-:Y:S04]  /*2940*/  STS.U8 [R3+UR8+0x2], R74 ;  /* 0x0000024a03007988 */ /* 0x0001e80008000008 */
        /* <DEDUP_REMOVED lines=9> */
[----:B------:R0:W-:Y:S01]  /*29e0*/  STS.U8 [R57+UR8+0xc00], R106 ;  /* 0x000c006a39007988 */ /* 0x0001e20008000008 */
[----:B------:R-:W-:Y:S01]  /*29f0*/  UMOV UR5, 0xc0000010 ;  /* 0xc000001000057882 */ /* 0x000fe20000000000 */
[----:B------:R-:W-:-:S02]  /*2a00*/  UMOV UR7, 0xc0000010 ;  /* 0xc000001000077882 */ /* 0x000fc40000000000 */
[----:B---3--:R0:W-:Y:S04]  /*2a10*/  STS.U8 [R57+UR8+0xd00], R110 ;  /* 0x000d006e39007988 */ /* 0x0081e80008000008 */
[----:B--2---:R0:W-:Y:S04]  /*2a20*/  STS.U8 [R57+UR8+0xe00], R114 ;  /* 0x000e007239007988 */ /* 0x0041e80008000008 */
[----:B-----5:R0:W-:Y:S04]  /*2a30*/  STS.U8 [R57+UR8+0xf00], R120 ;  /* 0x000f007839007988 */ /* 0x0201e80008000008 */
[----:B----4-:R0:W-:Y:S04]  /*2a40*/  STS.U8 [R57+UR8+0x800], R94 ;  /* 0x0008005e39007988 */ /* 0x0101e80008000008 */
        /* <DEDUP_REMOVED lines=8> */
[----:B------:R1:W-:Y:S06]  /*2ad0*/  MEMBAR.ALL.CTA ;  /* 0x0000000000007992 */ /* 0x0003ec0000008000 */
[----:B-1----:R-:W1:Y:S02]  /*2ae0*/  FENCE.VIEW.ASYNC.S ;  /* 0x00000000000073c6 */ /* 0x002e640000000000 */
[----:B-1----:R-:W-:Y:S06]  /*2af0*/  BAR.SYNC.DEFER_BLOCKING 0x0 ;  /* 0x0000000000007b1d */ /* 0x002fec0000010000 */
[----:B------:R-:W-:-:S06]  /*2b00*/  WARPGROUP.ARRIVE ;  /* 0x00000000000079c5 */ /* 0x000fcc0000000000 */
[----:B------:R-:W-:Y:S01]  /*2b10*/  QGMMA.64x64x32.F32.E5M2.E5M2 R24, gdesc[UR4], R24, gsb0 ;  /* 0x00e00000041879f3 */ /* 0x000fe20008003818 */
[----:B------:R-:W-:Y:S02]  /*2b20*/  USHF.R.S32.HI UR5, URZ, 0x1f, UR12 ;  /* 0x0000001f3f057899 */ /* 0x000fe4000801140c */
[----:B------:R-:W-:Y:S01]  /*2b30*/  IADD3 R81, P4, R81, UR12, RZ ;  /* 0x0000000c51517c10 */ /* 0x000fe2000ff9e0ff */
[----:B------:R-:W-:-:S03]  /*2b40*/  VIADD R59, R59, 0xffffffff ;  /* 0xffffffff3b3b7836 */ /* 0x000fc60000000000 */
[----:B------:R-:W-:Y:S02]  /*2b50*/  IADD3.X R107, R107, UR5, RZ, P4, !PT ;  /* 0x000000056b6b7c10 */ /* 0x000fe4000a7fe4ff */
[----:B------:R-:W-:Y:S02]  /*2b60*/  IADD3 R109, P4, R109, UR12, RZ ;  /* 0x0000000c6d6d7c10 */ /* 0x000fe4000ff9e0ff */
[----:B------:R-:W-:Y:S02]  /*2b70*/  IADD3 R5, P1, R5, UR12, RZ ;  /* 0x0000000c05057c10 */ /* 0x000fe4000ff3e0ff */
[----:B------:R-:W-:Y:S02]  /*2b80*/  IADD3 R77, P2, R77, UR12, RZ ;  /* 0x0000000c4d4d7c10 */ /* 0x000fe4000ff5e0ff */
[----:B------:R-:W-:Y:S02]  /*2b90*/  IADD3.X R73, R73, UR5, RZ, P4, !PT ;  /* 0x0000000549497c10 */ /* 0x000fe4000a7fe4ff */
[----:B------:R-:W-:-:S02]  /*2ba0*/  ISETP.NE.U32.AND P4, PT, R59, RZ, PT ;  /* 0x000000ff3b00720c */ /* 0x000fc40003f85070 */
[----:B------:R-:W-:Y:S02]  /*2bb0*/  IADD3 R79, P3, R79, UR12, RZ ;  /* 0x0000000c4f4f7c10 */ /* 0x000fe4000ff7e0ff */
[----:B------:R-:W-:Y:S02]  /*2bc0*/  IADD3.X R89, R89, UR5, RZ, P1, !PT ;  /* 0x0000000559597c10 */ /* 0x000fe40008ffe4ff */
[----:B------:R-:W-:Y:S02]  /*2bd0*/  IADD3.X R99, R99, UR5, RZ, P2, !PT ;  /* 0x0000000563637c10 */ /* 0x000fe400097fe4ff */
[----:B------:R-:W-:Y:S02]  /*2be0*/  IADD3 R83, P5, R83, UR12, RZ ;  /* 0x0000000c53537c10 */ /* 0x000fe4000ffbe0ff */
[----:B------:R-:W-:Y:S02]  /*2bf0*/  IADD3 R85, P6, R85, UR12, RZ ;  /* 0x0000000c55557c10 */ /* 0x000fe4000ffde0ff */
[----:B------:R-:W-:-:S02]  /*2c00*/  IADD3 R87, P0, R87, UR12, RZ ;  /* 0x0000000c57577c10 */ /* 0x000fc4000ff1e0ff */
[----:B------:R-:W-:Y:S02]  /*2c10*/  IADD3 R97, P1, R97, UR12, RZ ;  /* 0x0000000c61617c10 */ /* 0x000fe4000ff3e0ff */
[----:B------:R-:W-:Y:S02]  /*2c20*/  IADD3 R101, P2, R101, UR12, RZ ;  /* 0x0000000c65657c10 */ /* 0x000fe4000ff5e0ff */
[----:B------:R-:W-:Y:S02]  /*2c30*/  IADD3.X R103, R103, UR5, RZ, P3, !PT ;  /* 0x0000000567677c10 */ /* 0x000fe40009ffe4ff */
[----:B------:R-:W-:Y:S02]  /*2c40*/  IADD3 R105, P3, R105, UR12, RZ ;  /* 0x0000000c69697c10 */ /* 0x000fe4000ff7e0ff */
[----:B------:R-:W-:Y:S02]  /*2c50*/  IADD3.X R111, R111, UR5, RZ, P5, !PT ;  /* 0x000000056f6f7c10 */ /* 0x000fe4000affe4ff */
[----:B------:R-:W-:-:S02]  /*2c60*/  IADD3.X R115, R115, UR5, RZ, P6, !PT ;  /* 0x0000000573737c10 */ /* 0x000fc4000b7fe4ff */
[----:B------:R-:W-:Y:S02]  /*2c70*/  IADD3.X R119, R119, UR5, RZ, P0, !PT ;  /* 0x0000000577777c10 */ /* 0x000fe400087fe4ff */
[----:B------:R-:W-:Y:S02]  /*2c80*/  IADD3.X R123, R123, UR5, RZ, P1, !PT ;  /* 0x000000057b7b7c10 */ /* 0x000fe40008ffe4ff */
[----:B------:R-:W-:Y:S02]  /*2c90*/  IADD3.X R66, R66, UR5, RZ, P2, !PT ;  /* 0x0000000542427c10 */ /* 0x000fe400097fe4ff */
[----:B------:R-:W-:Y:S02]  /*2ca0*/  IADD3 R113, P5, R113, UR12, RZ ;  /* 0x0000000c71717c10 */ /* 0x000fe4000ffbe0ff */
[----:B------:R-:W-:Y:S02]  /*2cb0*/  IADD3 R117, P6, R117, UR12, RZ ;  /* 0x0000000c75757c10 */ /* 0x000fe4000ffde0ff */
[----:B------:R-:W-:-:S02]  /*2cc0*/  IADD3 R121, P0, R121, UR12, RZ ;  /* 0x0000000c79797c10 */ /* 0x000fc4000ff1e0ff */
[----:B------:R-:W-:Y:S02]  /*2cd0*/  IADD3 R125, P1, R125, UR12, RZ ;  /* 0x0000000c7d7d7c10 */ /* 0x000fe4000ff3e0ff */
[----:B------:R-:W-:Y:S02]  /*2ce0*/  IADD3 R68, P2, R68, UR12, RZ ;  /* 0x0000000c44447c10 */ /* 0x000fe4000ff5e0ff */
[----:B------:R-:W-:Y:S01]  /*2cf0*/  IADD3.X R70, R70, UR5, RZ, P3, !PT ;  /* 0x0000000546467c10 */ /* 0x000fe20009ffe4ff */
[----:B------:R-:W-:Y:S01]  /*2d00*/  UIADD3 UR9, UR9, -0x20, URZ ;  /* 0xffffffe009097890 */ /* 0x000fe2000fffe03f */
[----:B------:R-:W-:Y:S02]  /*2d10*/  IADD3 R72, P3, R10, R72, RZ ;  /* 0x000000480a487210 */ /* 0x000fe40007f7e0ff */
[----:B------:R-:W-:Y:S02]  /*2d20*/  IADD3.X R71, R71, UR5, RZ, P5, !PT ;  /* 0x0000000547477c10 */ /* 0x000fe4000affe4ff */
[----:B------:R-:W-:-:S02]  /*2d30*/  IADD3.X R69, R69, UR5, RZ, P6, !PT ;  /* 0x0000000545457c10 */ /* 0x000fc4000b7fe4ff */
[----:B------:R-:W-:Y:S02]  /*2d40*/  IADD3.X R67, R67, UR5, RZ, P0, !PT ;  /* 0x0000000543437c10 */ /* 0x000fe400087fe4ff */
[----:B------:R-:W-:Y:S02]  /*2d50*/  IADD3.X R65, R65, UR5, RZ, P1, !PT ;  /* 0x0000000541417c10 */ /* 0x000fe40008ffe4ff */
[----:B------:R-:W-:Y:S02]  /*2d60*/  IADD3.X R63, R63, UR5, RZ, P2, !PT ;  /* 0x000000053f3f7c10 */ /* 0x000fe400097fe4ff */
[----:B------:R-:W-:Y:S01]  /*2d70*/  LEA.HI.X.SX32 R61, R10, R61, 0x1, P3 ;  /* 0x0000003d0a3d7211 */ /* 0x000fe200018f0eff */
[----:B------:R-:W-:Y:S02]  /*2d80*/  WARPGROUP.DEPBAR.LE gsb0, 0x0 ;  /* 0x00008000000079c5 */ /* 0x000fe40000010000 */
[----:B0-----:R-:W-:Y:S05]  /*2d90*/  @P4 BRA `(.L_x_1) ;  /* 0xfffffff0000c4947 */ /* 0x001fea000383ffff */
.L_x_0:
[C---:B------:R-:W-:Y:S01]  /*2da0*/  IMAD.SHL.U32 R3, R0.reuse, 0x200, RZ ;  /* 0x0000020000037824 */ /* 0x040fe200078e00ff */
[----:B------:R-:W-:Y:S01]  /*2db0*/  F2FP.SATFINITE.E5M2.F32.PACK_AB_MERGE_C R32, R33, R32, RZ ;  /* 0x000000202120723e */ /* 0x000fe200048060ff */
[C---:B------:R-:W-:Y:S01]  /*2dc0*/  IMAD.SHL.U32 R4, R0.reuse, 0x10, RZ ;  /* 0x0000001000047824 */ /* 0x040fe200078e00ff */
[----:B------:R-:W-:Y:S01]  /*2dd0*/  F2FP.SATFINITE.E5M2.F32.PACK_AB_MERGE_C R24, R25, R24, RZ ;  /* 0x000000181918723e */ /* 0x000fe200048060ff */
[C---:B------:R-:W-:Y:S01]  /*2de0*/  IMAD.SHL.U32 R7, R0.reuse, 0x40, RZ ;  /* 0x0000004000077824 */ /* 0x040fe200078e00ff */
[----:B------:R-:W-:Y:S01]  /*2df0*/  F2FP.SATFINITE.E5M2.F32.PACK_AB_MERGE_C R28, R29, R28, RZ ;  /* 0x0000001c1d1c723e */ /* 0x000fe200048060ff */
[----:B------:R-:W-:Y:S01]  /*2e00*/  IMAD.SHL.U32 R5, R0, 0x8, RZ ;  /* 0x0000000800057824 */ /* 0x000fe200078e00ff */
[----:B------:R-:W-:Y:S01]  /*2e10*/  LOP3.LUT R6, R3, 0x1000, RZ, 0xc0, !PT ;  /* 0x0000100003067812 */ /* 0x000fe200078ec0ff */
[----:B------:R-:W-:Y:S01]  /*2e20*/  BAR.SYNC.DEFER_BLOCKING 0x0 ;  /* 0x0000000000007b1d */ /* 0x000fe20000010000 */
[----:B------:R-:W-:Y:S02]  /*2e30*/  LOP3.LUT R3, R4, 0x70, RZ, 0xc0, !PT ;  /* 0x0000007004037812 */ /* 0x000fe400078ec0ff */
[----:B------:R-:W-:-:S02]  /*2e40*/  LOP3.LUT R61, R32, 0xffff, RZ, 0xc0, !PT ;  /* 0x0000ffff203d7812 */ /* 0x000fc400078ec0ff */
[----:B------:R-:W-:Y:S01]  /*2e50*/  F2FP.SATFINITE.E5M2.F32.PACK_AB_MERGE_C R26, R27, R26, RZ ;  /* 0x0000001a1b1a723e */ /* 0x000fe200048060ff */
[----:B------:R-:W-:Y:S01]  /*2e60*/  IMAD.IADD R27, R75, 0x1, R60 ;  /* 0x000000014b1b7824 */ /* 0x000fe200078e023c */
[----:B------:R-:W-:Y:S01]  /*2e70*/  LOP3.LUT R24, R24, 0xffff, RZ, 0xc0, !PT ;  /* 0x0000ffff18187812 */ /* 0x000fe200078ec0ff */
[----:B------:R-:W-:Y:S01]  /*2e80*/  ULDC.64 UR6, c[0x0][0x228] ;  /* 0x00008a0000067ab9 */ /* 0x000fe20000000a00 */
[----:B------:R-:W-:Y:S01]  /*2e90*/  LOP3.LUT R11, R28, 0xffff, RZ, 0xc0, !PT ;  /* 0x0000ffff1c0b7812 */ /* 0x000fe200078ec0ff */
[----:B------:R-:W-:Y:S01]  /*2ea0*/  ULDC UR4, c[0x0][0x244] ;  /* 0x0000910000047ab9 */ /* 0x000fe20000000800 */
[----:B------:R-:W-:Y:S02]  /*2eb0*/  F2FP.SATFINITE.E5M2.F32.PACK_AB_MERGE_C R30, R31, R30, RZ ;  /* 0x0000001e1f1e723e */ /* 0x000fe400048060ff */
[----:B------:R-:W-:Y:S02]  /*2ec0*/  F2FP.SATFINITE.E5M2.F32.PACK_AB_MERGE_C R34, R35, R34, RZ ;  /* 0x000000222322723e */ /* 0x000fe400048060ff */
[----:B------:R-:W-:-:S02]  /*2ed0*/  F2FP.SATFINITE.E5M2.F32.PACK_AB_MERGE_C R36, R37, R36, RZ ;  /* 0x000000242524723e */ /* 0x000fc400048060ff */
[----:B------:R-:W-:Y:S02]  /*2ee0*/  F2FP.SATFINITE.E5M2.F32.PACK_AB_MERGE_C R38, R39, R38, RZ ;  /* 0x000000262726723e */ /* 0x000fe400048060ff */
[----:B------:R-:W-:Y:S02]  /*2ef0*/  F2FP.SATFINITE.E5M2.F32.PACK_AB_MERGE_C R10, R41, R40, RZ ;  /* 0x00000028290a723e */ /* 0x000fe400048060ff */
[----:B------:R-:W-:Y:S02]  /*2f00*/  F2FP.SATFINITE.E5M2.F32.PACK_AB_MERGE_C R42, R43, R42, RZ ;  /* 0x0000002a2b2a723e */ /* 0x000fe400048060ff */
[----:B------:R-:W-:Y:S02]  /*2f10*/  F2FP.SATFINITE.E5M2.F32.PACK_AB_MERGE_C R44, R45, R44, RZ ;  /* 0x0000002c2d2c723e */ /* 0x000fe400048060ff */
[----:B------:R-:W-:Y:S02]  /*2f20*/  F2FP.SATFINITE.E5M2.F32.PACK_AB_MERGE_C R46, R47, R46, RZ ;  /* 0x0000002e2f2e723e */ /* 0x000fe400048060ff */
[----:B------:R-:W-:-:S02]  /*2f30*/  F2FP.SATFINITE.E5M2.F32.PACK_AB_MERGE_C R49, R49, R48, RZ ;  /* 0x000000303131723e */ /* 0x000fc400048060ff */
[----:B------:R-:W-:Y:S02]  /*2f40*/  F2FP.SATFINITE.E5M2.F32.PACK_AB_MERGE_C R50, R51, R50, RZ ;  /* 0x000000323332723e */ /* 0x000fe400048060ff */
[----:B------:R-:W-:Y:S02]  /*2f50*/  F2FP.SATFINITE.E5M2.F32.PACK_AB_MERGE_C R52, R53, R52, RZ ;  /* 0x000000343534723e */ /* 0x000fe400048060ff */
[----:B------:R-:W-:Y:S01]  /*2f60*/  IADD3 R6, R3, UR8, R6 ;  /* 0x0000000803067c10 */ /* 0x000fe2000fffe006 */
[C---:B------:R-:W-:Y:S01]  /*2f70*/  IMAD.IADD R3, R75.reuse, 0x1, R62 ;  /* 0x000000014b037824 */ /* 0x040fe200078e023e */
[C---:B------:R-:W-:Y:S02]  /*2f80*/  LOP3.LUT R41, R75.reuse, R64, RZ, 0xfc, !PT ;  /* 0x000000404b297212 */ /* 0x040fe400078efcff */
[C-C-:B------:R-:W-:Y:S02]  /*2f90*/  LOP3.LUT R18, R75.reuse, 0x3c, R64.reuse, 0xfe, !PT ;  /* 0x0000003c4b127812 */ /* 0x140fe400078efe40 */
[----:B------:R-:W-:-:S02]  /*2fa0*/  LOP3.LUT R20, R75, 0x3a, R64, 0xfe, !PT ;  /* 0x0000003a4b147812 */ /* 0x000fc400078efe40 */
[C-C-:B------:R-:W-:Y:S02]  /*2fb0*/  LOP3.LUT R40, R75.reuse, 0x38, R64.reuse, 0xfe, !PT ;  /* 0x000000384b287812 */ /* 0x140fe400078efe40 */
[C-C-:B------:R-:W-:Y:S02]  /*2fc0*/  LOP3.LUT R45, R75.reuse, 0x36, R64.reuse, 0xfe, !PT ;  /* 0x000000364b2d7812 */ /* 0x140fe400078efe40 */
[C-C-:B------:R-:W-:Y:S02]  /*2fd0*/  LOP3.LUT R43, R75.reuse, 0x34, R64.reuse, 0xfe, !PT ;  /* 0x000000344b2b7812 */ /* 0x140fe400078efe40 */
[C-C-:B------:R-:W-:Y:S02]  /*2fe0*/  LOP3.LUT R47, R75.reuse, 0x32, R64.reuse, 0xfe, !PT ;  /* 0x000000324b2f7812 */ /* 0x140fe400078efe40 */
        /* <DEDUP_REMOVED lines=20> */
[----:B------:R-:W-:Y:S02]  /*3130*/  LOP3.LUT R39, R75, 0x2, R64, 0xfe, !PT ;  /* 0x000000024b277812 */ /* 0x000fe400078efe40 */
[----:B------:R-:W-:Y:S02]  /*3140*/  LOP3.LUT R9, R7, 0x1000, RZ, 0xc0, !PT ;  /* 0x0000100007097812 */ /* 0x000fe400078ec0ff */
[----:B------:R-:W-:Y:S02]  /*3150*/  LEA.HI R75, R0, R75, RZ, 0x1a ;  /* 0x0000004b004b7211 */ /* 0x000fe400078fd0ff */
[----:B------:R-:W-:Y:S02]  /*3160*/  LOP3.LUT R5, R5, 0x380, RZ, 0xc0, !PT ;  /* 0x0000038005057812 */ /* 0x000fe400078ec0ff */
[----:B------:R-:W-:Y:S02]  /*3170*/  LOP3.LUT R14, R4, 0x3f0, RZ, 0xc0, !PT ;  /* 0x000003f0040e7812 */ /* 0x000fe400078ec0ff */
[----:B------:R-:W-:Y:S01]  /*3180*/  PRMT R7, R61, 0x3340, R0 ;  /* 0x000033403d077816 */ /* 0x000fe20000000000 */
[----:B------:R-:W-:Y:S01]  /*3190*/  IMAD.IADD R16, R5, 0x1, R6 ;  /* 0x0000000105107824 */ /* 0x000fe200078e0206 */
[----:B------:R-:W-:-:S02]  /*31a0*/  PRMT R0, R24, 0x3340, R11 ;  /* 0x0000334018007816 */ /* 0x000fc4000000000b */
[----:B------:R-:W-:Y:S02]  /*31b0*/  F2FP.SATFINITE.E5M2.F32.PACK_AB_MERGE_C R54, R55, R54, RZ ;  /* 0x000000363736723e */ /* 0x000fe400048060ff */
[----:B------:R-:W-:Y:S02]  /*31c0*/  LOP3.LUT R26, R26, 0xffff, RZ, 0xc0, !PT ;  /* 0x0000ffff1a1a7812 */ /* 0x000fe400078ec0ff */
[----:B------:R-:W-:Y:S02]  /*31d0*/  LOP3.LUT R55, R30, 0xffff, RZ, 0xc0, !PT ;  /* 0x0000ffff1e377812 */ /* 0x000fe400078ec0ff */
[----:B------:R-:W-:Y:S02]  /*31e0*/  LOP3.LUT R34, R34, 0xffff, RZ, 0xc0, !PT ;  /* 0x0000ffff22227812 */ /* 0x000fe400078ec0ff */
[----:B------:R-:W-:Y:S02]  /*31f0*/  IADD3 R14, R14, UR8, R9 ;  /* 0x000000080e0e7c10 */ /* 0x000fe4000fffe009 */
[----:B------:R-:W-:-:S02]  /*3200*/  PRMT R9, R0, 0x5410, R7 ;  /* 0x0000541000097816 */ /* 0x000fc40000000007 */
[----:B------:R-:W-:Y:S02]  /*3210*/  SHF.R.U32.HI R0, RZ, 0x8, R24 ;  /* 0x00000008ff007819 */ /* 0x000fe40000011618 */
[----:B------:R-:W-:Y:S02]  /*3220*/  SHF.R.U32.HI R5, RZ, 0x8, R11 ;  /* 0x00000008ff057819 */ /* 0x000fe4000001160b */
[----:B------:R-:W-:Y:S02]  /*3230*/  SHF.R.U32.HI R7, RZ, 0x8, R61 ;  /* 0x00000008ff077819 */ /* 0x000fe4000001163d */
[----:B------:R-:W-:Y:S02]  /*3240*/  SHF.R.U32.HI R4, RZ, 0x8, R26 ;  /* 0x00000008ff047819 */ /* 0x000fe4000001161a */
[----:B------:R-:W-:Y:S02]  /*3250*/  SHF.R.U32.HI R6, RZ, 0x8, R55 ;  /* 0x00000008ff067819 */ /* 0x000fe40000011637 */
[----:B------:R-:W-:-:S02]  /*3260*/  SHF.R.U32.HI R8, RZ, 0x8, R34 ;  /* 0x00000008ff087819 */ /* 0x000fc40000011622 */
[----:B------:R-:W-:Y:S02]  /*3270*/  PRMT R11, R26, 0x3340, R55 ;  /* 0x000033401a0b7816 */ /* 0x000fe40000000037 */
[----:B------:R-:W-:Y:S02]  /*3280*/  LOP3.LUT R5, R5, 0xffff, RZ, 0xc0, !PT ;  /* 0x0000ffff05057812 */ /* 0x000fe400078ec0ff */
[----:B------:R-:W-:Y:S02]  /*3290*/  LOP3.LUT R0, R0, 0xffff, RZ, 0xc0, !PT ;  /* 0x0000ffff00007812 */ /* 0x000fe400078ec0ff */
[----:B------:R-:W-:Y:S02]  /*32a0*/  LOP3.LUT R7, R7, 0xffff, RZ, 0xc0, !PT ;  /* 0x0000ffff07077812 */ /* 0x000fe400078ec0ff */
[----:B------:R-:W-:Y:S02]  /*32b0*/  LOP3.LUT R6, R6, 0xffff, RZ, 0xc0, !PT ;  /* 0x0000ffff06067812 */ /* 0x000fe400078ec0ff */
[----:B------:R-:W-:-:S02]  /*32c0*/  LOP3.LUT R55, R4, 0xffff, RZ, 0xc0, !PT ;  /* 0x0000ffff04377812 */ /* 0x000fc400078ec0ff */
[----:B------:R-:W-:Y:S02]  /*32d0*/  LOP3.LUT R8, R8, 0xffff, RZ, 0xc0, !PT ;  /* 0x0000ffff08087812 */ /* 0x000fe400078ec0ff */
[----:B------:R-:W-:Y:S02]  /*32e0*/  PRMT R12, R34, 0x3340, R1 ;  /* 0x00003340220c7816 */ /* 0x000fe40000000001 */
[----:B------:R-:W-:Y:S02]  /*32f0*/  PRMT R0, R0, 0x3340, R5 ;  /* 0x0000334000007816 */ /* 0x000fe40000000005 */
[----:B------:R-:W-:Y:S02]  /*3300*/  PRMT R7, R7, 0x3340, R2 ;  /* 0x0000334007077816 */ /* 0x000fe40000000002 */
[----:B------:R-:W-:Y:S02]  /*3310*/  PRMT R6, R55, 0x3340, R6 ;  /* 0x0000334037067816 */ /* 0x000fe40000000006 */
[----:B------:R-:W-:-:S02]  /*3320*/  PRMT R5, R8, 0x3340, R1 ;  /* 0x0000334008057816 */ /* 0x000fc40000000001 */
[----:B------:R-:W-:Y:S02]  /*3330*/  LOP3.LUT R36, R36, 0xffff, RZ, 0xc0, !PT ;  /* 0x0000ffff24247812 */ /* 0x000fe400078ec0ff */
[----:B------:R-:W-:Y:S02]  /*3340*/  PRMT R11, R11, 0x5410, R12 ;  /* 0x000054100b0b7816 */ /* 0x000fe4000000000c */
[----:B------:R-:W-:Y:S02]  /*3350*/  LOP3.LUT R38, R38, 0xffff, RZ, 0xc0, !PT ;  /* 0x0000ffff26267812 */ /* 0x000fe400078ec0ff */
[----:B------:R-:W-:Y:S02]  /*3360*/  PRMT R7, R0, 0x5410, R7 ;  /* 0x0000541000077816 */ /* 0x000fe40000000007 */
[----:B------:R-:W-:Y:S02]  /*3370*/  PRMT R5, R6, 0x5410, R5 ;  /* 0x0000541006057816 */ /* 0x000fe40000000005 */
[----:B------:R-:W-:-:S02]  /*3380*/  LOP3.LUT R12, R10, 0xffff, RZ, 0xc0, !PT ;  /* 0x0000ffff0a0c7812 */ /* 0x000fc400078ec0ff */
[----:B------:R-:W-:Y:S02]  /*3390*/  PRMT R8, R9, 0x4210, R36 ;  /* 0x0000421009087816 */ /* 0x000fe40000000024 */
[----:B------:R-:W-:Y:S02]  /*33a0*/  PRMT R10, R11, 0x4210, R38 ;  /* 0x000042100b0a7816 */ /* 0x000fe40000000026 */
[----:B------:R-:W-:Y:S02]  /*33b0*/  PRMT R9, R7, 0x5210, R36 ;  /* 0x0000521007097816 */ /* 0x000fe40000000024 */
[----:B------:R-:W-:Y:S02]  /*33c0*/  PRMT R11, R5, 0x5210, R38 ;  /* 0x00005210050b7816 */ /* 0x000fe40000000026 */
[----:B------:R-:W-:Y:S02]  /*33d0*/  LOP3.LUT R22, R49, 0xffff, RZ, 0xc0, !PT ;  /* 0x0000ffff31167812 */ /* 0x000fe400078ec0ff */
[----:B------:R-:W-:Y:S01]  /*33e0*/  LOP3.LUT R55, R44, 0xffff, RZ, 0xc0, !PT ;  /* 0x0000ffff2c377812 */ /* 0x000fe200078ec0ff */
[----:B------:R0:W-:Y:S01]  /*33f0*/  STSM.16.M88.4 [R16], R8 ;  /* 0x0000000810007844 */ /* 0x0001e20000000200 */
[----:B------:R-:W-:-:S02]  /*3400*/  PRMT R7, R22, 0x3340, R1 ;  /* 0x0000334016077816 */ /* 0x000fc40000000001 */
[----:B------:R-:W-:Y:S02]  /*3410*/  PRMT R0, R12, 0x3340, R55 ;  /* 0x000033400c007816 */ /* 0x000fe40000000037 */
[----:B------:R-:W-:Y:S02]  /*3420*/  ISETP.GE.AND P0, PT, R2, UR6, PT ;  /* 0x0000000602007c0c */ /* 0x000fe4000bf06270 */
[----:B------:R-:W-:Y:S01]  /*3430*/  PRMT R49, R0, 0x5410, R7 ;  /* 0x0000541000317816 */ /* 0x000fe20000000007 */
[----:B------:R-:W-:Y:S01]  /*3440*/  BAR.SYNC.DEFER_BLOCKING 0x0 ;  /* 0x0000000000007b1d */ /* 0x000fe20000010000 */
[----:B------:R-:W-:Y:S02]  /*3450*/  LOP3.LUT R42, R42, 0xffff, RZ, 0xc0, !PT ;  /* 0x0000ffff2a2a7812 */ /* 0x000fe400078ec0ff */
[----:B------:R-:W-:Y:S02]  /*3460*/  LOP3.LUT R61, R46, 0xffff, RZ, 0xc0, !PT ;  /* 0x0000ffff2e3d7812 */ /* 0x000fe400078ec0ff */
[----:B------:R-:W-:-:S03]  /*3470*/  LOP3.LUT R50, R50, 0xffff, RZ, 0xc0, !PT ;  /* 0x0000ffff32327812 */ /* 0x000fc600078ec0ff */
[----:B------:R-:W1:Y:S01]  /*3480*/  LDC R0, c[0x0][0x248] ;  /* 0x00009200ff007b82 */ /* 0x000e620000000800 */
[----:B------:R-:W-:Y:S02]  /*3490*/  ISETP.LT.AND P1, PT, R18, UR7, !P0 ;  /* 0x0000000712007c0c */ /* 0x000fe4000c721270 */
[----:B------:R-:W-:Y:S02]  /*34a0*/  ISETP.LT.AND P2, PT, R20, UR7, !P0 ;  /* 0x0000000714007c0c */ /* 0x000fe4000c741270 */
[----:B------:R-:W-:Y:S02]  /*34b0*/  SHF.R.U32.HI R12, RZ, 0x8, R12 ;  /* 0x00000008ff0c7819 */ /* 0x000fe4000001160c */
[----:B------:R-:W-:Y:S02]  /*34c0*/  SHF.R.U32.HI R20, RZ, 0x8, R55 ;  /* 0x00000008ff147819 */ /* 0x000fe40000011637 */
[----:B------:R-:W-:Y:S02]  /*34d0*/  SHF.R.U32.HI R22, RZ, 0x8, R22 ;  /* 0x00000008ff167819 */ /* 0x000fe40000011616 */
[----:B------:R-:W-:-:S02]  /*34e0*/  SHF.R.U32.HI R18, RZ, 0x8, R42 ;  /* 0x00000008ff127819 */ /* 0x000fc4000001162a */
[--C-:B0-----:R-:W-:Y:S02]  /*34f0*/  SHF.R.U32.HI R8, RZ, 0x8, R61.reuse ;  /* 0x00000008ff087819 */ /* 0x101fe4000001163d */
[----:B------:R-:W-:Y:S02]  /*3500*/  SHF.R.U32.HI R9, RZ, 0x8, R50 ;  /* 0x00000008ff097819 */ /* 0x000fe40000011632 */
[----:B------:R-:W-:Y:S01]  /*3510*/  PRMT R10, R42, 0x3340, R61 ;  /* 0x000033402a0a7816 */ /* 0x000fe2000000003d */
[----:B------:R-:W0:Y:S01]  /*3520*/  LDS.128 R4, [R14] ;  /* 0x000000000e047984 */ /* 0x000e220000000c00 */
[----:B------:R-:W-:Y:S02]  /*3530*/  LOP3.LUT R20, R20, 0xffff, RZ, 0xc0, !PT ;  /* 0x0000ffff14147812 */ /* 0x000fe400078ec0ff */
[----:B------:R-:W-:Y:S02]  /*3540*/  LOP3.LUT R11, R12, 0xffff, RZ, 0xc0, !PT ;  /* 0x0000ffff0c0b7812 */ /* 0x000fe400078ec0ff */
[----:B------:R-:W-:-:S02]  /*3550*/  LOP3.LUT R22, R22, 0xffff, RZ, 0xc0, !PT ;  /* 0x0000ffff16167812 */ /* 0x000fc400078ec0ff */
[----:B------:R-:W-:Y:S02]  /*3560*/  LOP3.LUT R8, R8, 0xffff, RZ, 0xc0, !PT ;  /* 0x0000ffff08087812 */ /* 0x000fe400078ec0ff */
[----:B------:R-:W-:Y:S02]  /*3570*/  LOP3.LUT R61, R18, 0xffff, RZ, 0xc0, !PT ;  /* 0x0000ffff123d7812 */ /* 0x000fe400078ec0ff */
[----:B------:R-:W-:Y:S02]  /*3580*/  LOP3.LUT R12, R9, 0xffff, RZ, 0xc0, !PT ;  /* 0x0000ffff090c7812 */ /* 0x000fe400078ec0ff */
[----:B------:R-:W-:Y:S02]  /*3590*/  PRMT R11, R11, 0x3340, R20 ;  /* 0x000033400b0b7816 */ /* 0x000fe40000000014 */
[----:B------:R-:W-:Y:S02]  /*35a0*/  PRMT R22, R22, 0x3340, R1 ;  /* 0x0000334016167816 */ /* 0x000fe40000000001 */
[----:B------:R-:W-:-:S02]  /*35b0*/  PRMT R8, R61, 0x3340, R8 ;  /* 0x000033403d087816 */ /* 0x000fc40000000008 */
[--C-:B------:R-:W-:Y:S02]  /*35c0*/  PRMT R55, R50, 0x3340, R1.reuse ;  /* 0x0000334032377816 */ /* 0x100fe40000000001 */
[----:B------:R-:W-:Y:S01]  /*35d0*/  PRMT R61, R12, 0x3340, R1 ;  /* 0x000033400c3d7816 */ /* 0x000fe20000000001 */
[----:B------:R-:W-:Y:S01]  /*35e0*/  IMAD R12, R2, UR4, RZ ;  /* 0x00000004020c7c24 */ /* 0x000fe2000f8e02ff */
[----:B------:R-:W-:Y:S01]  /*35f0*/  PRMT R9, R11, 0x5410, R22 ;  /* 0x000054100b097816 */ /* 0x000fe20000000016 */
[----:B------:R-:W-:Y:S01]  /*3600*/  ULDC.64 UR4, c[0x0][0x220] ;  /* 0x0000880000047ab9 */ /* 0x000fe20000000a00 */
[----:B------:R-:W-:Y:S02]  /*3610*/  PRMT R55, R10, 0x5410, R55 ;  /* 0x000054100a377816 */ /* 0x000fe40000000037 */
[----:B------:R-:W-:Y:S02]  /*3620*/  LOP3.LUT R52, R52, 0xffff, RZ, 0xc0, !PT ;  /* 0x0000ffff34347812 */ /* 0x000fe400078ec0ff */
[----:B------:R-:W-:-:S02]  /*3630*/  PRMT R11, R8, 0x5410, R61 ;  /* 0x00005410080b7816 */ /* 0x000fc4000000003d */
[----:B------:R-:W-:Y:S02]  /*3640*/  LOP3.LUT R54, R54, 0xffff, RZ, 0xc0, !PT ;  /* 0x0000ffff36367812 */ /* 0x000fe400078ec0ff */
[--C-:B------:R-:W-:Y:S01]  /*3650*/  PRMT R8, R49, 0x4210, R52.reuse ;  /* 0x0000421031087816 */ /* 0x100fe20000000034 */
[-C--:B-1----:R-:W-:Y:S01]  /*3660*/  IMAD R49, R39, R0.reuse, RZ ;  /* 0x0000000027317224 */ /* 0x082fe200078e02ff */
[----:B------:R-:W-:Y:S02]  /*3670*/  PRMT R9, R9, 0x5210, R52 ;  /* 0x0000521009097816 */ /* 0x000fe40000000034 */
[--C-:B------:R-:W-:Y:S01]  /*3680*/  PRMT R10, R55, 0x4210, R54.reuse ;  /* 0x00004210370a7816 */ /* 0x100fe20000000036 */
[-C--:B------:R-:W-:Y:S01]  /*3690*/  IMAD R55, R37, R0.reuse, RZ ;  /* 0x0000000025377224 */ /* 0x080fe200078e02ff */
[----:B------:R-:W-:Y:S01]  /*36a0*/  PRMT R11, R11, 0x5210, R54 ;  /* 0x000052100b0b7816 */ /* 0x000fe20000000036 */
[----:B------:R-:W-:Y:S01]  /*36b0*/  BAR.SYNC.DEFER_BLOCKING 0x0 ;  /* 0x0000000000007b1d */ /* 0x000fe20000010000 */
[C---:B------:R-:W-:Y:S01]  /*36c0*/  ISETP.LT.AND P3, PT, R41.reuse, UR7, !P0 ;  /* 0x0000000729007c0c */ /* 0x040fe2000c761270 */
[----:B------:R-:W-:Y:S01]  /*36d0*/  IMAD R41, R41, R0, RZ ;  /* 0x0000000029297224 */ /* 0x000fe200078e02ff */
[----:B------:R-:W-:-:S02]  /*36e0*/  IADD3 R2, P5, R12, UR4, RZ ;  /* 0x000000040c027c10 */ /* 0x000fc4000ffbe0ff */
[----:B------:R-:W-:Y:S02]  /*36f0*/  ISETP.LT.AND P4, PT, R39, UR7, !P0 ;  /* 0x0000000727007c0c */ /* 0x000fe4000c781270 */
[----:B------:R-:W-:Y:S02]  /*3700*/  LEA.HI.X.SX32 R12, R12, UR5, 0x1, P5 ;  /* 0x000000050c0c7c11 */ /* 0x000fe4000a8f0eff */
[-C--:B------:R-:W-:Y:S02]  /*3710*/  IADD3 R38, P5, R41, R2.reuse, RZ ;  /* 0x0000000229267210 */ /* 0x080fe40007fbe0ff */
[----:B------:R-:W-:Y:S02]  /*3720*/  IADD3 R36, P6, R49, R2, RZ ;  /* 0x0000000231247210 */ /* 0x000fe40007fde0ff */
[----:B------:R-:W-:Y:S01]  /*3730*/  LEA.HI.X.SX32 R39, R41, R12, 0x1, P5 ;  /* 0x0000000c29277211 */ /* 0x000fe200028f0eff */
[----:B------:R-:W-:Y:S01]  /*3740*/  IMAD R41, R0, 0x20, R41 ;  /* 0x0000002000297824 */ /* 0x000fe200078e0229 */
[----:B0-----:R-:W-:-:S02]  /*3750*/  PRMT R63, R4, 0x7770, RZ ;  /* 0x00007770043f7816 */ /* 0x001fc400000000ff */
[----:B------:R-:W-:Y:S02]  /*3760*/  ISETP.LT.AND P5, PT, R37, UR7, !P0 ;  /* 0x0000000725007c0c */ /* 0x000fe4000c7a1270 */
[----:B------:R-:W-:Y:S02]  /*3770*/  LEA.HI.X.SX32 R37, R49, R12, 0x1, P6 ;  /* 0x0000000c31257211 */ /* 0x000fe400030f0eff */
[----:B------:R-:W-:Y:S02]  /*3780*/  PRMT R61, R5, 0x7770, RZ ;  /* 0x00007770053d7816 */ /* 0x000fe400000000ff */
[----:B------:R-:W-:Y:S01]  /*3790*/  PRMT R49, R6, 0x7770, RZ ;  /* 0x0000777006317816 */ /* 0x000fe200000000ff */
[----:B------:R0:W-:Y:S01]  /*37a0*/  STSM.16.M88.4 [R16], R8 ;  /* 0x0000000810007844 */ /* 0x0001e20000000200 */
[----:B------:R-:W-:Y:S01]  /*37b0*/  BAR.SYNC.DEFER_BLOCKING 0x0 ;  /* 0x0000000000007b1d */ /* 0x000fe20000010000 */
[-C--:B0-----:R-:W-:Y:S02]  /*37c0*/  IMAD R9, R35, R0.reuse, RZ ;  /* 0x0000000023097224 */ /* 0x081fe400078e02ff */
[----:B------:R-:W-:-:S03]  /*37d0*/  IMAD R11, R33, R0, RZ ;  /* 0x00000000210b7224 */ /* 0x000fc600078e02ff */
[----:B------:R-:W-:-:S04]  /*37e0*/  IADD3 R8, P6, R9, R2, RZ ;  /* 0x0000000209087210 */ /* 0x000fc80007fde0ff */
[----:B------:R-:W-:Y:S02]  /*37f0*/  LEA.HI.X.SX32 R9, R9, R12, 0x1, P6 ;  /* 0x0000000c09097211 */ /* 0x000fe400030f0eff */
[----:B------:R-:W-:Y:S01]  /*3800*/  ISETP.LT.AND P6, PT, R31, UR7, !P0 ;  /* 0x000000071f007c0c */ /* 0x000fe2000c7c1270 */
[----:B------:R0:W-:Y:S01]  /*3810*/  @P3 STG.E.U8 desc[UR10][R38.64], R63 ;  /* 0x0000003f26003986 */ /* 0x0001e2000c10110a */
[----:B------:R-:W-:Y:S01]  /*3820*/  IADD3 R34, P3, R55, R2, RZ ;  /* 0x0000000237227210 */ /* 0x000fe20007f7e0ff */
[----:B------:R-:W-:Y:S02]  /*3830*/  IMAD R31, R31, R0, RZ ;  /* 0x000000001f1f7224 */ /* 0x000fe400078e02ff */
[----:B------:R1:W-:Y:S01]  /*3840*/  @P4 STG.E.U8 desc[UR10][R36.64], R61 ;  /* 0x0000003d24004986 */ /* 0x0003e2000c10110a */
[----:B------:R-:W-:Y:S02]  /*3850*/  ISETP.LT.AND P4, PT, R35, UR7, !P0 ;  /* 0x0000000723007c0c */ /* 0x000fe4000c781270 */
[----:B------:R-:W-:-:S02]  /*3860*/  LEA.HI.X.SX32 R35, R55, R12, 0x1, P3 ;  /* 0x0000000c37237211 */ /* 0x000fc400018f0eff */
[----:B------:R-:W-:Y:S01]  /*3870*/  ISETP.LT.AND P3, PT, R33, UR7, !P0 ;  /* 0x0000000721007c0c */ /* 0x000fe2000c761270 */
[----:B------:R-:W-:Y:S02]  /*3880*/  IMAD R33, R29, R0, RZ ;  /* 0x000000001d217224 */ /* 0x000fe400078e02ff */
[----:B------:R2:W-:Y:S01]  /*3890*/  @P5 STG.E.U8 desc[UR10][R34.64], R49 ;  /* 0x0000003122005986 */ /* 0x0005e2000c10110a */
[----:B------:R-:W-:Y:S02]  /*38a0*/  IADD3 R10, P5, R11, R2, RZ ;  /* 0x000000020b0a7210 */ /* 0x000fe40007fbe0ff */
[----:B0-----:R-:W-:Y:S02]  /*38b0*/  PRMT R39, R7, 0x7770, RZ ;  /* 0x0000777007277816 */ /* 0x001fe400000000ff */
[----:B------:R-:W-:Y:S02]  /*38c0*/  LEA.HI.X.SX32 R11, R11, R12, 0x1, P5 ;  /* 0x0000000c0b0b7211 */ /* 0x000fe400028f0eff */
[----:B------:R-:W-:Y:S01]  /*38d0*/  IADD3 R28, P5, R31, R2, RZ ;  /* 0x000000021f1c7210 */ /* 0x000fe20007fbe0ff */
[----:B------:R0:W-:Y:S01]  /*38e0*/  @P4 STG.E.U8 desc[UR10][R8.64], R39 ;  /* 0x0000002708004986 */ /* 0x0001e2000c10110a */
[----:B-1----:R-:W-:-:S02]  /*38f0*/  PRMT R37, R4, 0x7771, RZ ;  /* 0x0000777104257816 */ /* 0x002fc400000000ff */
[----:B------:R-:W-:Y:S02]  /*3900*/  ISETP.LT.AND P4, PT, R29, UR7, !P0 ;  /* 0x000000071d007c0c */ /* 0x000fe4000c781270 */
[----:B------:R-:W-:Y:S01]  /*3910*/  LEA.HI.X.SX32 R29, R31, R12, 0x1, P5 ;  /* 0x0000000c1f1d7211 */ /* 0x000fe200028f0eff */
[----:B------:R-:W-:Y:S01]  /*3920*/  IMAD R31, R27, R0, RZ ;  /* 0x000000001b1f7224 */ /* 0x000fe200078e02ff */
[----:B--2---:R-:W-:Y:S01]  /*3930*/  PRMT R35, R5, 0x7771, RZ ;  /* 0x0000777105237816 */ /* 0x004fe200000000ff */
[----:B------:R1:W-:Y:S01]  /*3940*/  @P3 STG.E.U8 desc[UR10][R10.64], R37 ;  /* 0x000000250a003986 */ /* 0x0003e2000c10110a */
[----:B------:R-:W-:Y:S02]  /*3950*/  IADD3 R26, P5, R33, R2, RZ ;  /* 0x00000002211a7210 */ /* 0x000fe40007fbe0ff */
[----:B------:R-:W-:Y:S01]  /*3960*/  ISETP.LT.AND P3, PT, R27, UR7, !P0 ;  /* 0x000000071b007c0c */ /* 0x000fe2000c761270 */
[----:B------:R2:W-:Y:S01]  /*3970*/  @P6 STG.E.U8 desc[UR10][R28.64], R35 ;  /* 0x000000231c006986 */ /* 0x0005e2000c10110a */
[----:B------:R-:W-:-:S02]  /*3980*/  LEA.HI.X.SX32 R27, R33, R12, 0x1, P5 ;  /* 0x0000000c211b7211 */ /* 0x000fc400028f0eff */
[C---:B------:R-:W-:Y:S01]  /*3990*/  ISETP.LT.AND P5, PT, R25.reuse, UR7, !P0 ;  /* 0x0000000719007c0c */ /* 0x040fe2000c7a1270 */
[----:B------:R-:W-:Y:S01]  /*39a0*/  IMAD R25, R25, R0, RZ ;  /* 0x0000000019197224 */ /* 0x000fe200078e02ff */
[----:B0-----:R-:W-:Y:S02]  /*39b0*/  IADD3 R8, P6, R31, R2, RZ ;  /* 0x000000021f087210 */ /* 0x001fe40007fde0ff */
[----:B------:R-:W-:Y:S01]  /*39c0*/  PRMT R33, R6, 0x7771, RZ ;  /* 0x0000777106217816 */ /* 0x000fe200000000ff */
[----:B-1----:R-:W-:Y:S01]  /*39d0*/  IMAD R11, R23, R0, RZ ;  /* 0x00000000170b7224 */ /* 0x002fe200078e02ff */
[----:B------:R-:W-:Y:S02]  /*39e0*/  LEA.HI.X.SX32 R9, R31, R12, 0x1, P6 ;  /* 0x0000000c1f097211 */ /* 0x000fe400030f0eff */
[----:B------:R-:W-:Y:S01]  /*39f0*/  IADD3 R22, P6, R25, R2, RZ ;  /* 0x0000000219167210 */ /* 0x000fe20007fde0ff */
[----:B------:R0:W-:Y:S01]  /*3a00*/  @P4 STG.E.U8 desc[UR10][R26.64], R33 ;  /* 0x000000211a004986 */ /* 0x0001e2000c10110a */
[----:B------:R-:W-:-:S02]  /*3a10*/  PRMT R31, R7, 0x7771, RZ ;  /* 0x00007771071f7816 */ /* 0x000fc400000000ff */
[----:B------:R-:W-:Y:S02]  /*3a20*/  ISETP.LT.AND P4, PT, R23, UR7, !P0 ;  /* 0x0000000717007c0c */ /* 0x000fe4000c781270 */
[----:B------:R-:W-:Y:S01]  /*3a30*/  LEA.HI.X.SX32 R23, R25, R12, 0x1, P6 ;  /* 0x0000000c19177211 */ /* 0x000fe200030f0eff */
[----:B------:R1:W-:Y:S01]  /*3a40*/  @P3 STG.E.U8 desc[UR10][R8.64], R31 ;  /* 0x0000001f08003986 */ /* 0x0003e2000c10110a */
[----:B------:R-:W-:Y:S01]  /*3a50*/  IADD3 R20, P6, R11, R2, RZ ;  /* 0x000000020b147210 */ /* 0x000fe20007fde0ff */
[CC--:B------:R-:W-:Y:S01]  /*3a60*/  IMAD R25, R21.reuse, R0.reuse, RZ ;  /* 0x0000000015197224 */ /* 0x0c0fe200078e02ff */
[----:B------:R-:W-:Y:S02]  /*3a70*/  ISETP.LT.AND P3, PT, R21, UR7, !P0 ;  /* 0x0000000715007c0c */ /* 0x000fe4000c761270 */
[----:B--2---:R-:W-:Y:S01]  /*3a80*/  PRMT R29, R4, 0x7772, RZ ;  /* 0x00007772041d7816 */ /* 0x004fe200000000ff */
[----:B0-----:R-:W-:Y:S01]  /*3a90*/  IMAD R27, R19, R0, RZ ;  /* 0x00000000131b7224 */ /* 0x001fe200078e02ff */
[----:B------:R-:W-:-:S02]  /*3aa0*/  LEA.HI.X.SX32 R21, R11, R12, 0x1, P6 ;  /* 0x0000000c0b157211 */ /* 0x000fc400030f0eff */
[----:B------:R-:W0:Y:S01]  /*3ab0*/  LDS.128 R8, [R14] ;  /* 0x000000000e087984 */ /* 0x000e220000000c00 */
[----:B------:R-:W-:Y:S02]  /*3ac0*/  PRMT R33, R5, 0x7772, RZ ;  /* 0x0000777205217816 */ /* 0x000fe400000000ff */
[----:B------:R-:W-:Y:S01]  /*3ad0*/  ISETP.LT.AND P6, PT, R19, UR7, !P0 ;  /* 0x0000000713007c0c */ /* 0x000fe2000c7c1270 */
[----:B------:R2:W-:Y:S01]  /*3ae0*/  @P5 STG.E.U8 desc[UR10][R22.64], R29 ;  /* 0x0000001d16005986 */ /* 0x0005e2000c10110a */
[C---:B------:R-:W-:Y:S02]  /*3af0*/  IADD3 R18, P5, R25.reuse, R2, RZ ;  /* 0x0000000219127210 */ /* 0x040fe40007fbe0ff */
[----:B-1----:R-:W-:Y:S01]  /*3b00*/  PRMT R31, R6, 0x7772, RZ ;  /* 0x00007772061f7816 */ /* 0x002fe200000000ff */
[----:B------:R1:W-:Y:S01]  /*3b10*/  @P4 STG.E.U8 desc[UR10][R20.64], R33 ;  /* 0x0000002114004986 */ /* 0x0003e2000c10110a */
[----:B------:R-:W-:Y:S02]  /*3b20*/  LEA.HI.X.SX32 R19, R25, R12, 0x1, P5 ;  /* 0x0000000c19137211 */ /* 0x000fe400028f0eff */
[C---:B------:R-:W-:Y:S01]  /*3b30*/  ISETP.LT.AND P4, PT, R15.reuse, UR7, !P0 ;  /* 0x000000070f007c0c */ /* 0x040fe2000c781270 */
[----:B------:R-:W-:Y:S01]  /*3b40*/  IMAD R15, R15, R0, RZ ;  /* 0x000000000f0f7224 */ /* 0x000fe200078e02ff */
[----:B------:R-:W-:Y:S01]  /*3b50*/  IADD3 R24, P5, R27, R2, RZ ;  /* 0x000000021b187210 */ /* 0x000fe20007fbe0ff */
[----:B------:R3:W-:Y:S01]  /*3b60*/  @P3 STG.E.U8 desc[UR10][R18.64], R31 ;  /* 0x0000001f12003986 */ /* 0x0007e2000c10110a */
[C---:B------:R-:W-:Y:S01]  /*3b70*/  ISETP.LT.AND P3, PT, R17.reuse, UR7, !P0 ;  /* 0x0000000711007c0c */ /* 0x040fe2000c761270 */
[----:B--2---:R-:W-:Y:S01]  /*3b80*/  IMAD R23, R17, R0, RZ ;  /* 0x0000000011177224 */ /* 0x004fe200078e02ff */
[----:B------:R-:W-:-:S02]  /*3b90*/  LEA.HI.X.SX32 R25, R27, R12, 0x1, P5 ;  /* 0x0000000c1b197211 */ /* 0x000fc400028f0eff */
[----:B------:R-:W-:Y:S02]  /*3ba0*/  PRMT R29, R7, 0x7772, RZ ;  /* 0x00007772071d7816 */ /* 0x000fe400000000ff */
[C---:B------:R-:W-:Y:S02]  /*3bb0*/  IADD3 R16, P5, R15.reuse, R2, RZ ;  /* 0x000000020f107210 */ /* 0x040fe40007fbe0ff */
[----:B------:R-:W-:Y:S01]  /*3bc0*/  PRMT R27, R4, 0x7773, RZ ;  /* 0x00007773041b7816 */ /* 0x000fe200000000ff */
[----:B------:R-:W-:Y:S01]  /*3bd0*/  @P6 STG.E.U8 desc[UR10][R24.64], R29 ;  /* 0x0000001d18006986 */ /* 0x000fe2000c10110a */
[----:B------:R-:W-:Y:S02]  /*3be0*/  LEA.HI.X.SX32 R17, R15, R12, 0x1, P5 ;  /* 0x0000000c0f117211 */ /* 0x000fe400028f0eff */
[C---:B------:R-:W-:Y:S01]  /*3bf0*/  ISETP.LT.AND P5, PT, R13.reuse, UR7, !P0 ;  /* 0x000000070d007c0c */ /* 0x040fe2000c7a1270 */
[----:B------:R-:W-:Y:S01]  /*3c00*/  IMAD R13, R13, R0, RZ ;  /* 0x000000000d0d7224 */ /* 0x000fe200078e02ff */
[----:B-1----:R-:W-:Y:S01]  /*3c10*/  IADD3 R20, P6, R23, R2, RZ ;  /* 0x0000000217147210 */ /* 0x002fe20007fde0ff */
[----:B------:R-:W-:Y:S01]  /*3c20*/  @P4 STG.E.U8 desc[UR10][R16.64], R27 ;  /* 0x0000001b10004986 */ /* 0x000fe2000c10110a */
[C---:B------:R-:W-:Y:S01]  /*3c30*/  ISETP.LT.AND P4, PT, R3.reuse, UR7, !P0 ;  /* 0x0000000703007c0c */ /* 0x040fe2000c781270 */
[----:B------:R-:W-:Y:S01]  /*3c40*/  IMAD R3, R3, R0, RZ ;  /* 0x0000000003037224 */ /* 0x000fe200078e02ff */
[----:B------:R-:W-:-:S02]  /*3c50*/  LEA.HI.X.SX32 R21, R23, R12, 0x1, P6 ;  /* 0x0000000c17157211 */ /* 0x000fc400030f0eff */
[----:B------:R-:W-:Y:S02]  /*3c60*/  PRMT R23, R5, 0x7773, RZ ;  /* 0x0000777305177816 */ /* 0x000fe400000000ff */
[C---:B------:R-:W-:Y:S02]  /*3c70*/  IADD3 R4, P6, R13.reuse, R2, RZ ;  /* 0x000000020d047210 */ /* 0x040fe40007fde0ff */
[----:B---3--:R-:W-:Y:S01]  /*3c80*/  PRMT R19, R6, 0x7773, RZ ;  /* 0x0000777306137816 */ /* 0x008fe200000000ff */
[----:B------:R0:W-:Y:S01]  /*3c90*/  @P3 STG.E.U8 desc[UR10][R20.64], R23 ;  /* 0x0000001714003986 */ /* 0x0001e2000c10110a */
[----:B------:R-:W-:Y:S02]  /*3ca0*/  LEA.HI.X.SX32 R5, R13, R12, 0x1, P6 ;  /* 0x0000000c0d057211 */ /* 0x000fe400030f0eff */
[C---:B------:R-:W-:Y:S02]  /*3cb0*/  IADD3 R14, P6, R3.reuse, R2, RZ ;  /* 0x00000002030e7210 */ /* 0x040fe40007fde0ff */
[----:B------:R-:W-:Y:S01]  /*3cc0*/  ISETP.LT.AND P3, PT, R60, UR7, !P0 ;  /* 0x000000073c007c0c */ /* 0x000fe2000c761270 */
[----:B------:R1:W-:Y:S01]  /*3cd0*/  @P5 STG.E.U8 desc[UR10][R4.64], R19 ;  /* 0x0000001304005986 */ /* 0x0003e2000c10110a */
[----:B------:R-:W-:Y:S01]  /*3ce0*/  LEA.HI.X.SX32 R15, R3, R12, 0x1, P6 ;  /* 0x0000000c030f7211 */ /* 0x000fe200030f0eff */
[----:B------:R-:W-:Y:S01]  /*3cf0*/  IMAD R3, R0, 0x2, R41 ;  /* 0x0000000200037824 */ /* 0x000fe200078e0229 */
[----:B------:R-:W-:-:S02]  /*3d00*/  PRMT R13, R7, 0x7773, RZ ;  /* 0x00007773070d7816 */ /* 0x000fc400000000ff */
[----:B------:R-:W-:Y:S02]  /*3d10*/  IADD3 R6, P5, R41, R2, RZ ;  /* 0x0000000229067210 */ /* 0x000fe40007fbe0ff */
[----:B------:R-:W-:Y:S01]  /*3d20*/  ISETP.LT.AND P6, PT, R59, UR7, !P0 ;  /* 0x000000073b007c0c */ /* 0x000fe2000c7c1270 */
[----:B------:R-:W-:Y:S01]  /*3d30*/  @P4 STG.E.U8 desc[UR10][R14.64], R13 ;  /* 0x0000000d0e004986 */ /* 0x000fe2000c10110a */
[----:B------:R-:W-:Y:S02]  /*3d40*/  LEA.HI.X.SX32 R7, R41, R12, 0x1, P5 ;  /* 0x0000000c29077211 */ /* 0x000fe400028f0eff */
[----:B0-----:R-:W-:Y:S01]  /*3d50*/  PRMT R23, R8, 0x7770, RZ ;  /* 0x0000777008177816 */ /* 0x001fe200000000ff */
[----:B-1----:R-:W-:Y:S01]  /*3d60*/  IMAD R5, R0, 0x2, R3 ;  /* 0x0000000200057824 */ /* 0x002fe200078e0203 */
        /* <DEDUP_REMOVED lines=8> */
[----:B------:R1:W-:Y:S01]  /*3df0*/  @P6 STG.E.U8 desc[UR10][R16.64], R21 ;  /* 0x0000001510006986 */ /* 0x0003e2000c10110a */
[----:B------:R-:W-:Y:S02]  /*3e00*/  LEA.HI.X.SX32 R5, R5, R12, 0x1, P3 ;  /* 0x0000000c05057211 */ /* 0x000fe400018f0eff */
[----:B------:R-:W-:Y:S01]  /*3e10*/  PRMT R19, R10, 0x7770, RZ ;  /* 0x000077700a137816 */ /* 0x000fe200000000ff */
[----:B0-----:R-:W-:Y:S01]  /*3e20*/  IMAD R7, R0, 0x2, R3 ;  /* 0x0000000200077824 */ /* 0x001fe200078e0203 */
[C---:B------:R-:W-:Y:S02]  /*3e30*/  IADD3 R14, P6, R3.reuse, R2, RZ ;  /* 0x00000002030e7210 */ /* 0x040fe40007fde0ff */
[----:B------:R-:W-:Y:S01]  /*3e40*/  ISETP.LT.AND P3, PT, R56, UR7, !P0 ;  /* 0x0000000738007c0c */ /* 0x000fe2000c761270 */
[----:B------:R0:W-:Y:S01]  /*3e50*/  @P5 STG.E.U8 desc[UR10][R4.64], R19 ;  /* 0x0000001304005986 */ /* 0x0001e2000c10110a */
[----:B------:R-:W-:Y:S01]  /*3e60*/  LEA.HI.X.SX32 R15, R3, R12, 0x1, P6 ;  /* 0x0000000c030f7211 */ /* 0x000fe200030f0eff */
[----:B------:R-:W-:Y:S01]  /*3e70*/  IMAD R13, R0, 0x2, R7 ;  /* 0x00000002000d7824 */ /* 0x000fe200078e0207 */
[----:B------:R-:W-:Y:S01]  /*3e80*/  PRMT R23, R11, 0x7770, RZ ;  /* 0x000077700b177816 */ /* 0x000fe200000000ff */
[----:B------:R-:W-:Y:S01]  /*3e90*/  VIADD R3, R75, 0x2e ;  /* 0x0000002e4b037836 */ /* 0x000fe20000000000 */
[----:B------:R-:W-:Y:S01]  /*3ea0*/  IADD3 R6, P5, R7, R2, RZ ;  /* 0x0000000207067210 */ /* 0x000fe20007fbe0ff */
[----:B------:R-:W-:Y:S01]  /*3eb0*/  VIADD R75, R75, 0x3e ;  /* 0x0000003e4b4b7836 */ /* 0x000fe20000000000 */
[----:B------:R-:W-:Y:S01]  /*3ec0*/  ISETP.LT.AND P6, PT, R53, UR7, !P0 ;  /* 0x0000000735007c0c */ /* 0x000fe2000c7c1270 */
[----:B------:R2:W-:Y:S01]  /*3ed0*/  @P4 STG.E.U8 desc[UR10][R14.64], R23 ;  /* 0x000000170e004986 */ /* 0x0005e2000c10110a */
[----:B------:R-:W-:-:S02]  /*3ee0*/  LEA.HI.X.SX32 R7, R7, R12, 0x1, P5 ;  /* 0x0000000c07077211 */ /* 0x000fc400028f0eff */
[----:B-1----:R-:W-:Y:S01]  /*3ef0*/  PRMT R21, R8, 0x7771, RZ ;  /* 0x0000777108157816 */ /* 0x002fe200000000ff */
[C---:B0-----:R-:W-:Y:S01]  /*3f00*/  IMAD R19, R0.reuse, 0x2, R13 ;  /* 0x0000000200137824 */ /* 0x041fe200078e020d */
[----:B------:R-:W-:Y:S02]  /*3f10*/  IADD3 R16, P4, R13, R2, RZ ;  /* 0x000000020d107210 */ /* 0x000fe40007f9e0ff */
[----:B------:R-:W-:Y:S01]  /*3f20*/  PRMT R25, R9, 0x7771, RZ ;  /* 0x0000777109197816 */ /* 0x000fe200000000ff */
[----:B------:R0:W-:Y:S01]  /*3f30*/  @P3 STG.E.U8 desc[UR10][R6.64], R21 ;  /* 0x0000001506003986 */ /* 0x0001e2000c10110a */
[----:B------:R-:W-:Y:S01]  /*3f40*/  LEA.HI.X.SX32 R17, R13, R12, 0x1, P4 ;  /* 0x0000000c0d117211 */ /* 0x000fe200020f0eff */
[----:B------:R-:W-:Y:S01]  /*3f50*/  IMAD R13, R3, R0, RZ ;  /* 0x00000000030d7224 */ /* 0x000fe200078e02ff */
[----:B------:R-:W-:Y:S02]  /*3f60*/  IADD3 R4, P3, R19, R2, RZ ;  /* 0x0000000213047210 */ /* 0x000fe40007f7e0ff */
[----:B------:R-:W-:Y:S01]  /*3f70*/  ISETP.LT.AND P5, PT, R51, UR7, !P0 ;  /* 0x0000000733007c0c */ /* 0x000fe2000c7a1270 */
[----:B------:R1:W-:Y:S01]  /*3f80*/  @P6 STG.E.U8 desc[UR10][R16.64], R25 ;  /* 0x0000001910006986 */ /* 0x0003e2000c10110a */
[----:B------:R-:W-:Y:S01]  /*3f90*/  LEA.HI.X.SX32 R5, R19, R12, 0x1, P3 ;  /* 0x0000000c13057211 */ /* 0x000fe200018f0eff */
[----:B------:R-:W-:Y:S01]  /*3fa0*/  IMAD R19, R0, 0x4, R19 ;  /* 0x0000000400137824 */ /* 0x000fe200078e0213 */
[----:B--2---:R-:W-:-:S02]  /*3fb0*/  IADD3 R14, P6, R13, R2, RZ ;  /* 0x000000020d0e7210 */ /* 0x004fc40007fde0ff */
[----:B------:R-:W-:Y:S01]  /*3fc0*/  ISETP.LT.AND P4, PT, R3, UR7, !P0 ;  /* 0x0000000703007c0c */ /* 0x000fe2000c781270 */
[C---:B------:R-:W-:Y:S01]  /*3fd0*/  IMAD R3, R0.reuse, 0x2, R19 ;  /* 0x0000000200037824 */ /* 0x040fe200078e0213 */
[----:B------:R-:W-:Y:S02]  /*3fe0*/  LEA.HI.X.SX32 R15, R13, R12, 0x1, P6 ;  /* 0x0000000c0d0f7211 */ /* 0x000fe400030f0eff */
[C---:B0-----:R-:W-:Y:S01]  /*3ff0*/  IADD3 R6, P6, R19.reuse, R2, RZ ;  /* 0x0000000213067210 */ /* 0x041fe20007fde0ff */
[----:B------:R-:W-:Y:S01]  /*4000*/  IMAD R13, R0, 0x2, R3 ;  /* 0x00000002000d7824 */ /* 0x000fe200078e0203 */
[----:B------:R-:W-:Y:S02]  /*4010*/  ISETP.LT.AND P3, PT, R48, UR7, !P0 ;  /* 0x0000000730007c0c */ /* 0x000fe4000c761270 */
[----:B------:R-:W-:Y:S02]  /*4020*/  LEA.HI.X.SX32 R7, R19, R12, 0x1, P6 ;  /* 0x0000000c13077211 */ /* 0x000fe400030f0eff */
[----:B------:R-:W-:-:S02]  /*4030*/  PRMT R23, R10, 0x7771, RZ ;  /* 0x000077710a177816 */ /* 0x000fc400000000ff */
[----:B-1----:R-:W-:Y:S02]  /*4040*/  IADD3 R16, P6, R3, R2, RZ ;  /* 0x0000000203107210 */ /* 0x002fe40007fde0ff */
[----:B------:R-:W-:Y:S01]  /*4050*/  PRMT R21, R11, 0x7771, RZ ;  /* 0x000077710b157816 */ /* 0x000fe200000000ff */
[----:B------:R0:W-:Y:S01]  /*4060*/  @P5 STG.E.U8 desc[UR10][R4.64], R23 ;  /* 0x0000001704005986 */ /* 0x0001e2000c10110a */
[----:B------:R-:W-:Y:S01]  /*4070*/  LEA.HI.X.SX32 R17, R3, R12, 0x1, P6 ;  /* 0x0000000c03117211 */ /* 0x000fe200030f0eff */
[----:B------:R-:W-:Y:S01]  /*4080*/  IMAD R3, R0, 0x2, R13 ;  /* 0x0000000200037824 */ /* 0x000fe200078e020d */
[----:B------:R-:W-:Y:S01]  /*4090*/  ISETP.LT.AND P5, PT, R47, UR7, !P0 ;  /* 0x000000072f007c0c */ /* 0x000fe2000c7a1270 */
[----:B------:R1:W-:Y:S01]  /*40a0*/  @P4 STG.E.U8 desc[UR10][R14.64], R21 ;  /* 0x000000150e004986 */ /* 0x0003e2000c10110a */
[----:B------:R-:W-:Y:S01]  /*40b0*/  PRMT R27, R8, 0x7772, RZ ;  /* 0x00007772081b7816 */ /* 0x000fe200000000ff */
[----:B------:R-:W-:Y:S01]  /*40c0*/  IMAD R19, R0, 0x2, R3 ;  /* 0x0000000200137824 */ /* 0x000fe200078e0203 */
[----:B------:R-:W-:-:S02]  /*40d0*/  PRMT R25, R9, 0x7772, RZ ;  /* 0x0000777209197816 */ /* 0x000fc400000000ff */
[----:B------:R-:W-:Y:S01]  /*40e0*/  ISETP.LT.AND P4, PT, R45, UR7, !P0 ;  /* 0x000000072d007c0c */ /* 0x000fe2000c781270 */
[----:B------:R2:W-:Y:S01]  /*40f0*/  @P3 STG.E.U8 desc[UR10][R6.64], R27 ;  /* 0x0000001b06003986 */ /* 0x0005e2000c10110a */
[----:B0-----:R-:W-:Y:S01]  /*4100*/  IADD3 R4, P3, R13, R2, RZ ;  /* 0x000000020d047210 */ /* 0x001fe20007f7e0ff */
[----:B------:R-:W-:Y:S02]  /*4110*/  IMAD R23, R75, R0, RZ ;  /* 0x000000004b177224 */ /* 0x000fe400078e02ff */
[C---:B-1----:R-:W-:Y:S01]  /*4120*/  IMAD R21, R0.reuse, 0x2, R19 ;  /* 0x0000000200157824 */ /* 0x042fe200078e0213 */
[----:B------:R-:W-:Y:S01]  /*4130*/  LEA.HI.X.SX32 R5, R13, R12, 0x1, P3 ;  /* 0x0000000c0d057211 */ /* 0x000fe200018f0eff */
[----:B------:R0:W-:Y:S01]  /*4140*/  @P5 STG.E.U8 desc[UR10][R16.64], R25 ;  /* 0x0000001910005986 */ /* 0x0001e2000c10110a */
[-C--:B------:R-:W-:Y:S01]  /*4150*/  IADD3 R18, P3, R19, R2.reuse, RZ ;  /* 0x0000000213127210 */ /* 0x080fe20007f7e0ff */
[----:B------:R-:W-:Y:S01]  /*4160*/  IMAD R13, R0, 0x2, R21 ;  /* 0x00000002000d7824 */ /* 0x000fe200078e0215 */
[----:B------:R-:W-:-:S02]  /*4170*/  IADD3 R14, P5, R3, R2, RZ ;  /* 0x00000002030e7210 */ /* 0x000fc40007fbe0ff */
[-C--:B------:R-:W-:Y:S02]  /*4180*/  LEA.HI.X.SX32 R19, R19, R12.reuse, 0x1, P3 ;  /* 0x0000000c13137211 */ /* 0x080fe400018f0eff */
[----:B------:R-:W-:Y:S02]  /*4190*/  LEA.HI.X.SX32 R15, R3, R12, 0x1, P5 ;  /* 0x0000000c030f7211 */ /* 0x000fe400028f0eff */
[-C--:B--2---:R-:W-:Y:S02]  /*41a0*/  IADD3 R6, P6, R21, R2.reuse, RZ ;  /* 0x0000000215067210 */ /* 0x084fe40007fde0ff */
[----:B------:R-:W-:Y:S02]  /*41b0*/  ISETP.LT.AND P5, PT, R43, UR7, !P0 ;  /* 0x000000072b007c0c */ /* 0x000fe4000c7a1270 */
[----:B0-----:R-:W-:Y:S02]  /*41c0*/  IADD3 R16, P3, R13, R2, RZ ;  /* 0x000000020d107210 */ /* 0x001fe40007f7e0ff */
[----:B------:R-:W-:-:S02]  /*41d0*/  LEA.HI.X.SX32 R7, R21, R12, 0x1, P6 ;  /* 0x0000000c15077211 */ /* 0x000fc400030f0eff */
[----:B------:R-:W-:Y:S02]  /*41e0*/  LEA.HI.X.SX32 R17, R13, R12, 0x1, P3 ;  /* 0x0000000c0d117211 */ /* 0x000fe400018f0eff */
[----:B------:R-:W-:Y:S02]  /*41f0*/  ISETP.LT.AND P3, PT, R40, UR7, !P0 ;  /* 0x0000000728007c0c */ /* 0x000fe4000c761270 */
[----:B------:R-:W-:Y:S02]  /*4200*/  IADD3 R2, P6, R23, R2, RZ ;  /* 0x0000000217027210 */ /* 0x000fe40007fde0ff */
[----:B------:R-:W-:Y:S02]  /*4210*/  ISETP.LT.AND P0, PT, R75, UR7, !P0 ;  /* 0x000000074b007c0c */ /* 0x000fe4000c701270 */
[----:B------:R-:W-:Y:S02]  /*4220*/  LEA.HI.X.SX32 R3, R23, R12, 0x1, P6 ;  /* 0x0000000c17037211 */ /* 0x000fe400030f0eff */
[----:B------:R-:W-:-:S02]  /*4230*/  PRMT R25, R10, 0x7772, RZ ;  /* 0x000077720a197816 */ /* 0x000fc400000000ff */
[----:B------:R-:W-:Y:S02]  /*4240*/  PRMT R23, R11, 0x7772, RZ ;  /* 0x000077720b177816 */ /* 0x000fe400000000ff */
[----:B------:R-:W-:Y:S01]  /*4250*/  PRMT R21, R8, 0x7773, RZ ;  /* 0x0000777308157816 */ /* 0x000fe200000000ff */
[----:B------:R0:W-:Y:S01]  /*4260*/  @P5 STG.E.U8 desc[UR10][R4.64], R25 ;  /* 0x0000001904005986 */ /* 0x0001e2000c10110a */
[----:B------:R-:W-:Y:S02]  /*4270*/  PRMT R13, R9, 0x7773, RZ ;  /* 0x00007773090d7816 */ /* 0x000fe400000000ff */
[----:B------:R-:W-:Y:S01]  /*4280*/  PRMT R9, R10, 0x7773, RZ ;  /* 0x000077730a097816 */ /* 0x000fe200000000ff */
[----:B------:R0:W-:Y:S01]  /*4290*/  @P4 STG.E.U8 desc[UR10][R14.64], R23 ;  /* 0x000000170e004986 */ /* 0x0001e2000c10110a */
[----:B------:R-:W-:-:S03]  /*42a0*/  PRMT R11, R11, 0x7773, RZ ;  /* 0x000077730b0b7816 */ /* 0x000fc600000000ff */
[----:B------:R0:W-:Y:S04]  /*42b0*/  @P3 STG.E.U8 desc[UR10][R18.64], R21 ;  /* 0x0000001512003986 */ /* 0x0001e8000c10110a */
[----:B------:R0:W-:Y:S04]  /*42c0*/  @P2 STG.E.U8 desc[UR10][R6.64], R13 ;  /* 0x0000000d06002986 */ /* 0x0001e8000c10110a */
[----:B------:R0:W-:Y:S01]  /*42d0*/  @P1 STG.E.U8 desc[UR10][R16.64], R9 ;  /* 0x0000000910001986 */ /* 0x0001e2000c10110a */
[----:B------:R-:W-:Y:S05]  /*42e0*/  @!P0 EXIT ;  /* 0x000000000000894d */ /* 0x000fea0003800000 */
[----:B------:R-:W-:Y:S01]  /*42f0*/  STG.E.U8 desc[UR10][R2.64], R11 ;  /* 0x0000000b02007986 */ /* 0x000fe2000c10110a */
[----:B------:R-:W-:Y:S05]  /*4300*/  EXIT ;  /* 0x000000000000794d */ /* 0x000fea0003800000 */
.L_x_2:
[----:B------:R-:W-:-:S00]  /*4310*/  BRA `(.L_x_2) ;  /* 0xfffffffc00fc7947 */ /* 0x000fc0000383ffff */
[----:B------:R-:W-:-:S00]  /*4320*/  NOP ;  /* 0x0000000000007918 */ /* 0x000fc00000000000 */
        /* <DEDUP_REMOVED lines=13> */
.L_x_3:


//--------------------- .nv.shared.matmul_kernel  --------------------------
	.section	.nv.shared.matmul_kernel,"aw",@nobits
	.sectionflags	@""
	.align	16
	.zero		1024


//--------------------- .nv.shared.reserved.0     --------------------------
	.section	.nv.shared.reserved.0,"aw",@nobits
	.weak		__nv_reservedSMEM_offset_0_alias
	.size		__nv_reservedSMEM_offset_0_alias, 0, 0
	.other		__nv_reservedSMEM_offset_0_alias,@"STO_CUDA_RESERVED_SHARED STV_DEFAULT"
__nv_reservedSMEM_offset_0_alias:
	.zero		0


//--------------------- .nv.constant0.matmul_kernel --------------------------
	.section	.nv.constant0.matmul_kernel,"a",@progbits
	.sectionflags	@""
	.align	4
.nv.constant0.matmul_kernel:
	.zero		608


//--------------------- SYMBOLS --------------------------

	.type		.nv.reservedSmem.offset0,@object
	.size		.nv.reservedSmem.offset0,0x4
